//
// Generated by NVIDIA NVVM Compiler
//
// Compiler Build ID: CL-36424714
// Cuda compilation tools, release 13.0, V13.0.88
// Based on NVVM 20.0.0
//

.version 9.0
.target sm_100
.address_size 64

	// .globl	_Z12split_kernelI6float4fLl2ELl4ELl128EEvPKT0_13InputMetaDataIXT1_EE14OutputMetaDataIS1_XT2_EEll

.visible .entry _Z12split_kernelI6float4fLl2ELl4ELl128EEvPKT0_13InputMetaDataIXT1_EE14OutputMetaDataIS1_XT2_EEll(
	.param .u64 .ptr .align 1 _Z12split_kernelI6float4fLl2ELl4ELl128EEvPKT0_13InputMetaDataIXT1_EE14OutputMetaDataIS1_XT2_EEll_param_0,
	.param .align 8 .b8 _Z12split_kernelI6float4fLl2ELl4ELl128EEvPKT0_13InputMetaDataIXT1_EE14OutputMetaDataIS1_XT2_EEll_param_1[32],
	.param .align 8 .b8 _Z12split_kernelI6float4fLl2ELl4ELl128EEvPKT0_13InputMetaDataIXT1_EE14OutputMetaDataIS1_XT2_EEll_param_2[128],
	.param .u64 _Z12split_kernelI6float4fLl2ELl4ELl128EEvPKT0_13InputMetaDataIXT1_EE14OutputMetaDataIS1_XT2_EEll_param_3,
	.param .u64 _Z12split_kernelI6float4fLl2ELl4ELl128EEvPKT0_13InputMetaDataIXT1_EE14OutputMetaDataIS1_XT2_EEll_param_4
)
{
	.local .align 8 .b8 	__local_depot0[128];
	.reg .b64 	%SP;
	.reg .b64 	%SPL;
	.reg .pred 	%p<66>;
	.reg .b32 	%r<104>;
	.reg .b32 	%f<129>;
	.reg .b64 	%rd<652>;

	mov.u64 	%SPL, __local_depot0;
	ld.param.u64 	%rd205, [_Z12split_kernelI6float4fLl2ELl4ELl128EEvPKT0_13InputMetaDataIXT1_EE14OutputMetaDataIS1_XT2_EEll_param_1+24];
	ld.param.u64 	%rd204, [_Z12split_kernelI6float4fLl2ELl4ELl128EEvPKT0_13InputMetaDataIXT1_EE14OutputMetaDataIS1_XT2_EEll_param_1+16];
	ld.param.u64 	%rd203, [_Z12split_kernelI6float4fLl2ELl4ELl128EEvPKT0_13InputMetaDataIXT1_EE14OutputMetaDataIS1_XT2_EEll_param_1+8];
	ld.param.u64 	%rd207, [_Z12split_kernelI6float4fLl2ELl4ELl128EEvPKT0_13InputMetaDataIXT1_EE14OutputMetaDataIS1_XT2_EEll_param_2+120];
	ld.param.u64 	%rd208, [_Z12split_kernelI6float4fLl2ELl4ELl128EEvPKT0_13InputMetaDataIXT1_EE14OutputMetaDataIS1_XT2_EEll_param_2+112];
	ld.param.u64 	%rd209, [_Z12split_kernelI6float4fLl2ELl4ELl128EEvPKT0_13InputMetaDataIXT1_EE14OutputMetaDataIS1_XT2_EEll_param_2+104];
	ld.param.u64 	%rd210, [_Z12split_kernelI6float4fLl2ELl4ELl128EEvPKT0_13InputMetaDataIXT1_EE14OutputMetaDataIS1_XT2_EEll_param_2+96];
	ld.param.u64 	%rd211, [_Z12split_kernelI6float4fLl2ELl4ELl128EEvPKT0_13InputMetaDataIXT1_EE14OutputMetaDataIS1_XT2_EEll_param_2+88];
	ld.param.u64 	%rd212, [_Z12split_kernelI6float4fLl2ELl4ELl128EEvPKT0_13InputMetaDataIXT1_EE14OutputMetaDataIS1_XT2_EEll_param_2+80];
	ld.param.u64 	%rd213, [_Z12split_kernelI6float4fLl2ELl4ELl128EEvPKT0_13InputMetaDataIXT1_EE14OutputMetaDataIS1_XT2_EEll_param_2+72];
	ld.param.u64 	%rd214, [_Z12split_kernelI6float4fLl2ELl4ELl128EEvPKT0_13InputMetaDataIXT1_EE14OutputMetaDataIS1_XT2_EEll_param_2+64];
	ld.param.u64 	%rd215, [_Z12split_kernelI6float4fLl2ELl4ELl128EEvPKT0_13InputMetaDataIXT1_EE14OutputMetaDataIS1_XT2_EEll_param_2+56];
	ld.param.u64 	%rd216, [_Z12split_kernelI6float4fLl2ELl4ELl128EEvPKT0_13InputMetaDataIXT1_EE14OutputMetaDataIS1_XT2_EEll_param_2+48];
	ld.param.u64 	%rd217, [_Z12split_kernelI6float4fLl2ELl4ELl128EEvPKT0_13InputMetaDataIXT1_EE14OutputMetaDataIS1_XT2_EEll_param_2+40];
	ld.param.u64 	%rd218, [_Z12split_kernelI6float4fLl2ELl4ELl128EEvPKT0_13InputMetaDataIXT1_EE14OutputMetaDataIS1_XT2_EEll_param_2+32];
	ld.param.u64 	%rd219, [_Z12split_kernelI6float4fLl2ELl4ELl128EEvPKT0_13InputMetaDataIXT1_EE14OutputMetaDataIS1_XT2_EEll_param_2+24];
	ld.param.u64 	%rd220, [_Z12split_kernelI6float4fLl2ELl4ELl128EEvPKT0_13InputMetaDataIXT1_EE14OutputMetaDataIS1_XT2_EEll_param_2+16];
	ld.param.u64 	%rd221, [_Z12split_kernelI6float4fLl2ELl4ELl128EEvPKT0_13InputMetaDataIXT1_EE14OutputMetaDataIS1_XT2_EEll_param_2+8];
	ld.param.u64 	%rd222, [_Z12split_kernelI6float4fLl2ELl4ELl128EEvPKT0_13InputMetaDataIXT1_EE14OutputMetaDataIS1_XT2_EEll_param_2];
	ld.param.u64 	%rd223, [_Z12split_kernelI6float4fLl2ELl4ELl128EEvPKT0_13InputMetaDataIXT1_EE14OutputMetaDataIS1_XT2_EEll_param_0];
	ld.param.u64 	%rd206, [_Z12split_kernelI6float4fLl2ELl4ELl128EEvPKT0_13InputMetaDataIXT1_EE14OutputMetaDataIS1_XT2_EEll_param_3];
	ld.param.u64 	%rd224, [_Z12split_kernelI6float4fLl2ELl4ELl128EEvPKT0_13InputMetaDataIXT1_EE14OutputMetaDataIS1_XT2_EEll_param_4];
	cvta.to.global.u64 	%rd1, %rd223;
	add.u64 	%rd226, %SPL, 0;
	st.local.u64 	[%rd226], %rd222;
	st.local.u64 	[%rd226+8], %rd221;
	st.local.u64 	[%rd226+16], %rd220;
	st.local.u64 	[%rd226+24], %rd219;
	st.local.u64 	[%rd226+32], %rd218;
	st.local.u64 	[%rd226+40], %rd217;
	st.local.u64 	[%rd226+48], %rd216;
	st.local.u64 	[%rd226+56], %rd215;
	st.local.u64 	[%rd226+64], %rd214;
	st.local.u64 	[%rd226+72], %rd213;
	st.local.u64 	[%rd226+80], %rd212;
	st.local.u64 	[%rd226+88], %rd211;
	st.local.u64 	[%rd226+96], %rd210;
	st.local.u64 	[%rd226+104], %rd209;
	st.local.u64 	[%rd226+112], %rd208;
	st.local.u64 	[%rd226+120], %rd207;
	mov.u32 	%r2, %ctaid.x;
	mov.u32 	%r1, %ntid.x;
	mov.u32 	%r3, %tid.x;
	mad.lo.s32 	%r4, %r2, %r1, %r3;
	cvt.u64.u32 	%rd4, %r4;
	mov.u32 	%r5, %ctaid.y;
	mul.wide.u32 	%rd227, %r5, 8;
	add.s64 	%rd5, %rd226, %rd227;
	ld.local.u64 	%rd228, [%rd5+32];
	ld.local.u64 	%rd229, [%rd5+96];
	mul.lo.s64 	%rd6, %rd228, %rd224;
	shr.s64 	%rd230, %rd229, 63;
	shr.u64 	%rd231, %rd230, 62;
	add.s64 	%rd232, %rd229, %rd231;
	shr.s64 	%rd7, %rd232, 2;
	setp.le.s64 	%p1, %rd7, %rd4;
	@%p1 bra 	$L__BB0_129;
	ld.local.u64 	%rd8, [%rd5];
	ld.local.u64 	%rd233, [%rd5+64];
	setp.eq.s64 	%p2, %rd206, 1;
	selp.b64 	%rd9, %rd233, %rd203, %p2;
	mov.u32 	%r6, %nctaid.x;
	mul.lo.s32 	%r7, %r1, %r6;
	cvt.u64.u32 	%rd10, %r7;
	shl.b64 	%rd11, %rd4, 2;
	or.b64  	%rd234, %rd11, %rd9;
	and.b64  	%rd235, %rd234, -4294967296;
	setp.ne.s64 	%p3, %rd235, 0;
	@%p3 bra 	$L__BB0_3;
	cvt.u32.u64 	%r8, %rd9;
	cvt.u32.u64 	%r9, %rd11;
	div.u32 	%r10, %r9, %r8;
	cvt.u64.u32 	%rd620, %r10;
	bra.uni 	$L__BB0_4;
$L__BB0_3:
	div.s64 	%rd620, %rd11, %rd9;
$L__BB0_4:
	mul.lo.s64 	%rd236, %rd620, %rd9;
	sub.s64 	%rd237, %rd11, %rd236;
	mad.lo.s64 	%rd238, %rd620, %rd204, %rd6;
	mad.lo.s64 	%rd239, %rd237, %rd205, %rd238;
	shr.s64 	%rd240, %rd239, 63;
	shr.u64 	%rd241, %rd240, 62;
	add.s64 	%rd242, %rd239, %rd241;
	shl.b64 	%rd243, %rd242, 2;
	and.b64  	%rd244, %rd243, -16;
	add.s64 	%rd245, %rd1, %rd244;
	ld.global.v4.f32 	{%f1, %f2, %f3, %f4}, [%rd245];
	shl.b64 	%rd246, %rd4, 4;
	add.s64 	%rd15, %rd8, %rd246;
	st.v4.f32 	[%rd15], {%f1, %f2, %f3, %f4};
	add.s64 	%rd16, %rd4, %rd10;
	setp.ge.u64 	%p4, %rd16, %rd7;
	@%p4 bra 	$L__BB0_129;
	shl.b64 	%rd17, %rd16, 2;
	or.b64  	%rd247, %rd17, %rd9;
	and.b64  	%rd248, %rd247, -4294967296;
	setp.ne.s64 	%p5, %rd248, 0;
	@%p5 bra 	$L__BB0_7;
	cvt.u32.u64 	%r11, %rd9;
	cvt.u32.u64 	%r12, %rd17;
	div.u32 	%r13, %r12, %r11;
	cvt.u64.u32 	%rd621, %r13;
	bra.uni 	$L__BB0_8;
$L__BB0_7:
	div.s64 	%rd621, %rd17, %rd9;
$L__BB0_8:
	mul.lo.s64 	%rd249, %rd621, %rd9;
	sub.s64 	%rd250, %rd17, %rd249;
	mad.lo.s64 	%rd251, %rd621, %rd204, %rd6;
	mad.lo.s64 	%rd252, %rd250, %rd205, %rd251;
	shr.s64 	%rd253, %rd252, 63;
	shr.u64 	%rd254, %rd253, 62;
	add.s64 	%rd255, %rd252, %rd254;
	shl.b64 	%rd256, %rd255, 2;
	and.b64  	%rd257, %rd256, -16;
	add.s64 	%rd258, %rd1, %rd257;
	ld.global.v4.f32 	{%f5, %f6, %f7, %f8}, [%rd258];
	shl.b64 	%rd21, %rd10, 4;
	add.s64 	%rd22, %rd15, %rd21;
	st.v4.f32 	[%rd22], {%f5, %f6, %f7, %f8};
	add.s64 	%rd23, %rd16, %rd10;
	setp.ge.u64 	%p6, %rd23, %rd7;
	@%p6 bra 	$L__BB0_129;
	shl.b64 	%rd24, %rd23, 2;
	or.b64  	%rd259, %rd24, %rd9;
	and.b64  	%rd260, %rd259, -4294967296;
	setp.ne.s64 	%p7, %rd260, 0;
	@%p7 bra 	$L__BB0_11;
	cvt.u32.u64 	%r14, %rd9;
	cvt.u32.u64 	%r15, %rd24;
	div.u32 	%r16, %r15, %r14;
	cvt.u64.u32 	%rd622, %r16;
	bra.uni 	$L__BB0_12;
$L__BB0_11:
	div.s64 	%rd622, %rd24, %rd9;
$L__BB0_12:
	mul.lo.s64 	%rd261, %rd622, %rd9;
	sub.s64 	%rd262, %rd24, %rd261;
	mad.lo.s64 	%rd263, %rd622, %rd204, %rd6;
	mad.lo.s64 	%rd264, %rd262, %rd205, %rd263;
	shr.s64 	%rd265, %rd264, 63;
	shr.u64 	%rd266, %rd265, 62;
	add.s64 	%rd267, %rd264, %rd266;
	shl.b64 	%rd268, %rd267, 2;
	and.b64  	%rd269, %rd268, -16;
	add.s64 	%rd270, %rd1, %rd269;
	ld.global.v4.f32 	{%f9, %f10, %f11, %f12}, [%rd270];
	add.s64 	%rd28, %rd22, %rd21;
	st.v4.f32 	[%rd28], {%f9, %f10, %f11, %f12};
	add.s64 	%rd29, %rd23, %rd10;
	setp.ge.u64 	%p8, %rd29, %rd7;
	@%p8 bra 	$L__BB0_129;
	shl.b64 	%rd30, %rd29, 2;
	or.b64  	%rd271, %rd30, %rd9;
	and.b64  	%rd272, %rd271, -4294967296;
	setp.ne.s64 	%p9, %rd272, 0;
	@%p9 bra 	$L__BB0_15;
	cvt.u32.u64 	%r17, %rd9;
	cvt.u32.u64 	%r18, %rd30;
	div.u32 	%r19, %r18, %r17;
	cvt.u64.u32 	%rd623, %r19;
	bra.uni 	$L__BB0_16;
$L__BB0_15:
	div.s64 	%rd623, %rd30, %rd9;
$L__BB0_16:
	mul.lo.s64 	%rd273, %rd623, %rd9;
	sub.s64 	%rd274, %rd30, %rd273;
	mad.lo.s64 	%rd275, %rd623, %rd204, %rd6;
	mad.lo.s64 	%rd276, %rd274, %rd205, %rd275;
	shr.s64 	%rd277, %rd276, 63;
	shr.u64 	%rd278, %rd277, 62;
	add.s64 	%rd279, %rd276, %rd278;
	shl.b64 	%rd280, %rd279, 2;
	and.b64  	%rd281, %rd280, -16;
	add.s64 	%rd282, %rd1, %rd281;
	ld.global.v4.f32 	{%f13, %f14, %f15, %f16}, [%rd282];
	add.s64 	%rd34, %rd28, %rd21;
	st.v4.f32 	[%rd34], {%f13, %f14, %f15, %f16};
	add.s64 	%rd35, %rd29, %rd10;
	setp.ge.u64 	%p10, %rd35, %rd7;
	@%p10 bra 	$L__BB0_129;
	shl.b64 	%rd36, %rd35, 2;
	or.b64  	%rd283, %rd36, %rd9;
	and.b64  	%rd284, %rd283, -4294967296;
	setp.ne.s64 	%p11, %rd284, 0;
	@%p11 bra 	$L__BB0_19;
	cvt.u32.u64 	%r20, %rd9;
	cvt.u32.u64 	%r21, %rd36;
	div.u32 	%r22, %r21, %r20;
	cvt.u64.u32 	%rd624, %r22;
	bra.uni 	$L__BB0_20;
$L__BB0_19:
	div.s64 	%rd624, %rd36, %rd9;
$L__BB0_20:
	mul.lo.s64 	%rd285, %rd624, %rd9;
	sub.s64 	%rd286, %rd36, %rd285;
	mad.lo.s64 	%rd287, %rd624, %rd204, %rd6;
	mad.lo.s64 	%rd288, %rd286, %rd205, %rd287;
	shr.s64 	%rd289, %rd288, 63;
	shr.u64 	%rd290, %rd289, 62;
	add.s64 	%rd291, %rd288, %rd290;
	shl.b64 	%rd292, %rd291, 2;
	and.b64  	%rd293, %rd292, -16;
	add.s64 	%rd294, %rd1, %rd293;
	ld.global.v4.f32 	{%f17, %f18, %f19, %f20}, [%rd294];
	add.s64 	%rd40, %rd34, %rd21;
	st.v4.f32 	[%rd40], {%f17, %f18, %f19, %f20};
	add.s64 	%rd41, %rd35, %rd10;
	setp.ge.u64 	%p12, %rd41, %rd7;
	@%p12 bra 	$L__BB0_129;
	shl.b64 	%rd42, %rd41, 2;
	or.b64  	%rd295, %rd42, %rd9;
	and.b64  	%rd296, %rd295, -4294967296;
	setp.ne.s64 	%p13, %rd296, 0;
	@%p13 bra 	$L__BB0_23;
	cvt.u32.u64 	%r23, %rd9;
	cvt.u32.u64 	%r24, %rd42;
	div.u32 	%r25, %r24, %r23;
	cvt.u64.u32 	%rd625, %r25;
	bra.uni 	$L__BB0_24;
$L__BB0_23:
	div.s64 	%rd625, %rd42, %rd9;
$L__BB0_24:
	mul.lo.s64 	%rd297, %rd625, %rd9;
	sub.s64 	%rd298, %rd42, %rd297;
	mad.lo.s64 	%rd299, %rd625, %rd204, %rd6;
	mad.lo.s64 	%rd300, %rd298, %rd205, %rd299;
	shr.s64 	%rd301, %rd300, 63;
	shr.u64 	%rd302, %rd301, 62;
	add.s64 	%rd303, %rd300, %rd302;
	shl.b64 	%rd304, %rd303, 2;
	and.b64  	%rd305, %rd304, -16;
	add.s64 	%rd306, %rd1, %rd305;
	ld.global.v4.f32 	{%f21, %f22, %f23, %f24}, [%rd306];
	add.s64 	%rd46, %rd40, %rd21;
	st.v4.f32 	[%rd46], {%f21, %f22, %f23, %f24};
	add.s64 	%rd47, %rd41, %rd10;
	setp.ge.u64 	%p14, %rd47, %rd7;
	@%p14 bra 	$L__BB0_129;
	shl.b64 	%rd48, %rd47, 2;
	or.b64  	%rd307, %rd48, %rd9;
	and.b64  	%rd308, %rd307, -4294967296;
	setp.ne.s64 	%p15, %rd308, 0;
	@%p15 bra 	$L__BB0_27;
	cvt.u32.u64 	%r26, %rd9;
	cvt.u32.u64 	%r27, %rd48;
	div.u32 	%r28, %r27, %r26;
	cvt.u64.u32 	%rd626, %r28;
	bra.uni 	$L__BB0_28;
$L__BB0_27:
	div.s64 	%rd626, %rd48, %rd9;
$L__BB0_28:
	mul.lo.s64 	%rd309, %rd626, %rd9;
	sub.s64 	%rd310, %rd48, %rd309;
	mad.lo.s64 	%rd311, %rd626, %rd204, %rd6;
	mad.lo.s64 	%rd312, %rd310, %rd205, %rd311;
	shr.s64 	%rd313, %rd312, 63;
	shr.u64 	%rd314, %rd313, 62;
	add.s64 	%rd315, %rd312, %rd314;
	shl.b64 	%rd316, %rd315, 2;
	and.b64  	%rd317, %rd316, -16;
	add.s64 	%rd318, %rd1, %rd317;
	ld.global.v4.f32 	{%f25, %f26, %f27, %f28}, [%rd318];
	add.s64 	%rd52, %rd46, %rd21;
	st.v4.f32 	[%rd52], {%f25, %f26, %f27, %f28};
	add.s64 	%rd53, %rd47, %rd10;
	setp.ge.u64 	%p16, %rd53, %rd7;
	@%p16 bra 	$L__BB0_129;
	shl.b64 	%rd54, %rd53, 2;
	or.b64  	%rd319, %rd54, %rd9;
	and.b64  	%rd320, %rd319, -4294967296;
	setp.ne.s64 	%p17, %rd320, 0;
	@%p17 bra 	$L__BB0_31;
	cvt.u32.u64 	%r29, %rd9;
	cvt.u32.u64 	%r30, %rd54;
	div.u32 	%r31, %r30, %r29;
	cvt.u64.u32 	%rd627, %r31;
	bra.uni 	$L__BB0_32;
$L__BB0_31:
	div.s64 	%rd627, %rd54, %rd9;
$L__BB0_32:
	mul.lo.s64 	%rd321, %rd627, %rd9;
	sub.s64 	%rd322, %rd54, %rd321;
	mad.lo.s64 	%rd323, %rd627, %rd204, %rd6;
	mad.lo.s64 	%rd324, %rd322, %rd205, %rd323;
	shr.s64 	%rd325, %rd324, 63;
	shr.u64 	%rd326, %rd325, 62;
	add.s64 	%rd327, %rd324, %rd326;
	shl.b64 	%rd328, %rd327, 2;
	and.b64  	%rd329, %rd328, -16;
	add.s64 	%rd330, %rd1, %rd329;
	ld.global.v4.f32 	{%f29, %f30, %f31, %f32}, [%rd330];
	add.s64 	%rd58, %rd52, %rd21;
	st.v4.f32 	[%rd58], {%f29, %f30, %f31, %f32};
	add.s64 	%rd59, %rd53, %rd10;
	setp.ge.u64 	%p18, %rd59, %rd7;
	@%p18 bra 	$L__BB0_129;
	shl.b64 	%rd60, %rd59, 2;
	or.b64  	%rd331, %rd60, %rd9;
	and.b64  	%rd332, %rd331, -4294967296;
	setp.ne.s64 	%p19, %rd332, 0;
	@%p19 bra 	$L__BB0_35;
	cvt.u32.u64 	%r32, %rd9;
	cvt.u32.u64 	%r33, %rd60;
	div.u32 	%r34, %r33, %r32;
	cvt.u64.u32 	%rd628, %r34;
	bra.uni 	$L__BB0_36;
$L__BB0_35:
	div.s64 	%rd628, %rd60, %rd9;
$L__BB0_36:
	mul.lo.s64 	%rd333, %rd628, %rd9;
	sub.s64 	%rd334, %rd60, %rd333;
	mad.lo.s64 	%rd335, %rd628, %rd204, %rd6;
	mad.lo.s64 	%rd336, %rd334, %rd205, %rd335;
	shr.s64 	%rd337, %rd336, 63;
	shr.u64 	%rd338, %rd337, 62;
	add.s64 	%rd339, %rd336, %rd338;
	shl.b64 	%rd340, %rd339, 2;
	and.b64  	%rd341, %rd340, -16;
	add.s64 	%rd342, %rd1, %rd341;
	ld.global.v4.f32 	{%f33, %f34, %f35, %f36}, [%rd342];
	add.s64 	%rd64, %rd58, %rd21;
	st.v4.f32 	[%rd64], {%f33, %f34, %f35, %f36};
	add.s64 	%rd65, %rd59, %rd10;
	setp.ge.u64 	%p20, %rd65, %rd7;
	@%p20 bra 	$L__BB0_129;
	shl.b64 	%rd66, %rd65, 2;
	or.b64  	%rd343, %rd66, %rd9;
	and.b64  	%rd344, %rd343, -4294967296;
	setp.ne.s64 	%p21, %rd344, 0;
	@%p21 bra 	$L__BB0_39;
	cvt.u32.u64 	%r35, %rd9;
	cvt.u32.u64 	%r36, %rd66;
	div.u32 	%r37, %r36, %r35;
	cvt.u64.u32 	%rd629, %r37;
	bra.uni 	$L__BB0_40;
$L__BB0_39:
	div.s64 	%rd629, %rd66, %rd9;
$L__BB0_40:
	mul.lo.s64 	%rd345, %rd629, %rd9;
	sub.s64 	%rd346, %rd66, %rd345;
	mad.lo.s64 	%rd347, %rd629, %rd204, %rd6;
	mad.lo.s64 	%rd348, %rd346, %rd205, %rd347;
	shr.s64 	%rd349, %rd348, 63;
	shr.u64 	%rd350, %rd349, 62;
	add.s64 	%rd351, %rd348, %rd350;
	shl.b64 	%rd352, %rd351, 2;
	and.b64  	%rd353, %rd352, -16;
	add.s64 	%rd354, %rd1, %rd353;
	ld.global.v4.f32 	{%f37, %f38, %f39, %f40}, [%rd354];
	add.s64 	%rd70, %rd64, %rd21;
	st.v4.f32 	[%rd70], {%f37, %f38, %f39, %f40};
	add.s64 	%rd71, %rd65, %rd10;
	setp.ge.u64 	%p22, %rd71, %rd7;
	@%p22 bra 	$L__BB0_129;
	shl.b64 	%rd72, %rd71, 2;
	or.b64  	%rd355, %rd72, %rd9;
	and.b64  	%rd356, %rd355, -4294967296;
	setp.ne.s64 	%p23, %rd356, 0;
	@%p23 bra 	$L__BB0_43;
	cvt.u32.u64 	%r38, %rd9;
	cvt.u32.u64 	%r39, %rd72;
	div.u32 	%r40, %r39, %r38;
	cvt.u64.u32 	%rd630, %r40;
	bra.uni 	$L__BB0_44;
$L__BB0_43:
	div.s64 	%rd630, %rd72, %rd9;
$L__BB0_44:
	mul.lo.s64 	%rd357, %rd630, %rd9;
	sub.s64 	%rd358, %rd72, %rd357;
	mad.lo.s64 	%rd359, %rd630, %rd204, %rd6;
	mad.lo.s64 	%rd360, %rd358, %rd205, %rd359;
	shr.s64 	%rd361, %rd360, 63;
	shr.u64 	%rd362, %rd361, 62;
	add.s64 	%rd363, %rd360, %rd362;
	shl.b64 	%rd364, %rd363, 2;
	and.b64  	%rd365, %rd364, -16;
	add.s64 	%rd366, %rd1, %rd365;
	ld.global.v4.f32 	{%f41, %f42, %f43, %f44}, [%rd366];
	add.s64 	%rd76, %rd70, %rd21;
	st.v4.f32 	[%rd76], {%f41, %f42, %f43, %f44};
	add.s64 	%rd77, %rd71, %rd10;
	setp.ge.u64 	%p24, %rd77, %rd7;
	@%p24 bra 	$L__BB0_129;
	shl.b64 	%rd78, %rd77, 2;
	or.b64  	%rd367, %rd78, %rd9;
	and.b64  	%rd368, %rd367, -4294967296;
	setp.ne.s64 	%p25, %rd368, 0;
	@%p25 bra 	$L__BB0_47;
	cvt.u32.u64 	%r41, %rd9;
	cvt.u32.u64 	%r42, %rd78;
	div.u32 	%r43, %r42, %r41;
	cvt.u64.u32 	%rd631, %r43;
	bra.uni 	$L__BB0_48;
$L__BB0_47:
	div.s64 	%rd631, %rd78, %rd9;
$L__BB0_48:
	mul.lo.s64 	%rd369, %rd631, %rd9;
	sub.s64 	%rd370, %rd78, %rd369;
	mad.lo.s64 	%rd371, %rd631, %rd204, %rd6;
	mad.lo.s64 	%rd372, %rd370, %rd205, %rd371;
	shr.s64 	%rd373, %rd372, 63;
	shr.u64 	%rd374, %rd373, 62;
	add.s64 	%rd375, %rd372, %rd374;
	shl.b64 	%rd376, %rd375, 2;
	and.b64  	%rd377, %rd376, -16;
	add.s64 	%rd378, %rd1, %rd377;
	ld.global.v4.f32 	{%f45, %f46, %f47, %f48}, [%rd378];
	add.s64 	%rd82, %rd76, %rd21;
	st.v4.f32 	[%rd82], {%f45, %f46, %f47, %f48};
	add.s64 	%rd83, %rd77, %rd10;
	setp.ge.u64 	%p26, %rd83, %rd7;
	@%p26 bra 	$L__BB0_129;
	shl.b64 	%rd84, %rd83, 2;
	or.b64  	%rd379, %rd84, %rd9;
	and.b64  	%rd380, %rd379, -4294967296;
	setp.ne.s64 	%p27, %rd380, 0;
	@%p27 bra 	$L__BB0_51;
	cvt.u32.u64 	%r44, %rd9;
	cvt.u32.u64 	%r45, %rd84;
	div.u32 	%r46, %r45, %r44;
	cvt.u64.u32 	%rd632, %r46;
	bra.uni 	$L__BB0_52;
$L__BB0_51:
	div.s64 	%rd632, %rd84, %rd9;
$L__BB0_52:
	mul.lo.s64 	%rd381, %rd632, %rd9;
	sub.s64 	%rd382, %rd84, %rd381;
	mad.lo.s64 	%rd383, %rd632, %rd204, %rd6;
	mad.lo.s64 	%rd384, %rd382, %rd205, %rd383;
	shr.s64 	%rd385, %rd384, 63;
	shr.u64 	%rd386, %rd385, 62;
	add.s64 	%rd387, %rd384, %rd386;
	shl.b64 	%rd388, %rd387, 2;
	and.b64  	%rd389, %rd388, -16;
	add.s64 	%rd390, %rd1, %rd389;
	ld.global.v4.f32 	{%f49, %f50, %f51, %f52}, [%rd390];
	add.s64 	%rd88, %rd82, %rd21;
	st.v4.f32 	[%rd88], {%f49, %f50, %f51, %f52};
	add.s64 	%rd89, %rd83, %rd10;
	setp.ge.u64 	%p28, %rd89, %rd7;
	@%p28 bra 	$L__BB0_129;
	shl.b64 	%rd90, %rd89, 2;
	or.b64  	%rd391, %rd90, %rd9;
	and.b64  	%rd392, %rd391, -4294967296;
	setp.ne.s64 	%p29, %rd392, 0;
	@%p29 bra 	$L__BB0_55;
	cvt.u32.u64 	%r47, %rd9;
	cvt.u32.u64 	%r48, %rd90;
	div.u32 	%r49, %r48, %r47;
	cvt.u64.u32 	%rd633, %r49;
	bra.uni 	$L__BB0_56;
$L__BB0_55:
	div.s64 	%rd633, %rd90, %rd9;
$L__BB0_56:
	mul.lo.s64 	%rd393, %rd633, %rd9;
	sub.s64 	%rd394, %rd90, %rd393;
	mad.lo.s64 	%rd395, %rd633, %rd204, %rd6;
	mad.lo.s64 	%rd396, %rd394, %rd205, %rd395;
	shr.s64 	%rd397, %rd396, 63;
	shr.u64 	%rd398, %rd397, 62;
	add.s64 	%rd399, %rd396, %rd398;
	shl.b64 	%rd400, %rd399, 2;
	and.b64  	%rd401, %rd400, -16;
	add.s64 	%rd402, %rd1, %rd401;
	ld.global.v4.f32 	{%f53, %f54, %f55, %f56}, [%rd402];
	add.s64 	%rd94, %rd88, %rd21;
	st.v4.f32 	[%rd94], {%f53, %f54, %f55, %f56};
	add.s64 	%rd95, %rd89, %rd10;
	setp.ge.u64 	%p30, %rd95, %rd7;
	@%p30 bra 	$L__BB0_129;
	shl.b64 	%rd96, %rd95, 2;
	or.b64  	%rd403, %rd96, %rd9;
	and.b64  	%rd404, %rd403, -4294967296;
	setp.ne.s64 	%p31, %rd404, 0;
	@%p31 bra 	$L__BB0_59;
	cvt.u32.u64 	%r50, %rd9;
	cvt.u32.u64 	%r51, %rd96;
	div.u32 	%r52, %r51, %r50;
	cvt.u64.u32 	%rd634, %r52;
	bra.uni 	$L__BB0_60;
$L__BB0_59:
	div.s64 	%rd634, %rd96, %rd9;
$L__BB0_60:
	mul.lo.s64 	%rd405, %rd634, %rd9;
	sub.s64 	%rd406, %rd96, %rd405;
	mad.lo.s64 	%rd407, %rd634, %rd204, %rd6;
	mad.lo.s64 	%rd408, %rd406, %rd205, %rd407;
	shr.s64 	%rd409, %rd408, 63;
	shr.u64 	%rd410, %rd409, 62;
	add.s64 	%rd411, %rd408, %rd410;
	shl.b64 	%rd412, %rd411, 2;
	and.b64  	%rd413, %rd412, -16;
	add.s64 	%rd414, %rd1, %rd413;
	ld.global.v4.f32 	{%f57, %f58, %f59, %f60}, [%rd414];
	add.s64 	%rd100, %rd94, %rd21;
	st.v4.f32 	[%rd100], {%f57, %f58, %f59, %f60};
	add.s64 	%rd101, %rd95, %rd10;
	setp.ge.u64 	%p32, %rd101, %rd7;
	@%p32 bra 	$L__BB0_129;
	shl.b64 	%rd102, %rd101, 2;
	or.b64  	%rd415, %rd102, %rd9;
	and.b64  	%rd416, %rd415, -4294967296;
	setp.ne.s64 	%p33, %rd416, 0;
	@%p33 bra 	$L__BB0_63;
	cvt.u32.u64 	%r53, %rd9;
	cvt.u32.u64 	%r54, %rd102;
	div.u32 	%r55, %r54, %r53;
	cvt.u64.u32 	%rd635, %r55;
	bra.uni 	$L__BB0_64;
$L__BB0_63:
	div.s64 	%rd635, %rd102, %rd9;
$L__BB0_64:
	mul.lo.s64 	%rd417, %rd635, %rd9;
	sub.s64 	%rd418, %rd102, %rd417;
	mad.lo.s64 	%rd419, %rd635, %rd204, %rd6;
	mad.lo.s64 	%rd420, %rd418, %rd205, %rd419;
	shr.s64 	%rd421, %rd420, 63;
	shr.u64 	%rd422, %rd421, 62;
	add.s64 	%rd423, %rd420, %rd422;
	shl.b64 	%rd424, %rd423, 2;
	and.b64  	%rd425, %rd424, -16;
	add.s64 	%rd426, %rd1, %rd425;
	ld.global.v4.f32 	{%f61, %f62, %f63, %f64}, [%rd426];
	add.s64 	%rd106, %rd100, %rd21;
	st.v4.f32 	[%rd106], {%f61, %f62, %f63, %f64};
	add.s64 	%rd107, %rd101, %rd10;
	setp.ge.u64 	%p34, %rd107, %rd7;
	@%p34 bra 	$L__BB0_129;
	shl.b64 	%rd108, %rd107, 2;
	or.b64  	%rd427, %rd108, %rd9;
	and.b64  	%rd428, %rd427, -4294967296;
	setp.ne.s64 	%p35, %rd428, 0;
	@%p35 bra 	$L__BB0_67;
	cvt.u32.u64 	%r56, %rd9;
	cvt.u32.u64 	%r57, %rd108;
	div.u32 	%r58, %r57, %r56;
	cvt.u64.u32 	%rd636, %r58;
	bra.uni 	$L__BB0_68;
$L__BB0_67:
	div.s64 	%rd636, %rd108, %rd9;
$L__BB0_68:
	mul.lo.s64 	%rd429, %rd636, %rd9;
	sub.s64 	%rd430, %rd108, %rd429;
	mad.lo.s64 	%rd431, %rd636, %rd204, %rd6;
	mad.lo.s64 	%rd432, %rd430, %rd205, %rd431;
	shr.s64 	%rd433, %rd432, 63;
	shr.u64 	%rd434, %rd433, 62;
	add.s64 	%rd435, %rd432, %rd434;
	shl.b64 	%rd436, %rd435, 2;
	and.b64  	%rd437, %rd436, -16;
	add.s64 	%rd438, %rd1, %rd437;
	ld.global.v4.f32 	{%f65, %f66, %f67, %f68}, [%rd438];
	add.s64 	%rd112, %rd106, %rd21;
	st.v4.f32 	[%rd112], {%f65, %f66, %f67, %f68};
	add.s64 	%rd113, %rd107, %rd10;
	setp.ge.u64 	%p36, %rd113, %rd7;
	@%p36 bra 	$L__BB0_129;
	shl.b64 	%rd114, %rd113, 2;
	or.b64  	%rd439, %rd114, %rd9;
	and.b64  	%rd440, %rd439, -4294967296;
	setp.ne.s64 	%p37, %rd440, 0;
	@%p37 bra 	$L__BB0_71;
	cvt.u32.u64 	%r59, %rd9;
	cvt.u32.u64 	%r60, %rd114;
	div.u32 	%r61, %r60, %r59;
	cvt.u64.u32 	%rd637, %r61;
	bra.uni 	$L__BB0_72;
$L__BB0_71:
	div.s64 	%rd637, %rd114, %rd9;
$L__BB0_72:
	mul.lo.s64 	%rd441, %rd637, %rd9;
	sub.s64 	%rd442, %rd114, %rd441;
	mad.lo.s64 	%rd443, %rd637, %rd204, %rd6;
	mad.lo.s64 	%rd444, %rd442, %rd205, %rd443;
	shr.s64 	%rd445, %rd444, 63;
	shr.u64 	%rd446, %rd445, 62;
	add.s64 	%rd447, %rd444, %rd446;
	shl.b64 	%rd448, %rd447, 2;
	and.b64  	%rd449, %rd448, -16;
	add.s64 	%rd450, %rd1, %rd449;
	ld.global.v4.f32 	{%f69, %f70, %f71, %f72}, [%rd450];
	add.s64 	%rd118, %rd112, %rd21;
	st.v4.f32 	[%rd118], {%f69, %f70, %f71, %f72};
	add.s64 	%rd119, %rd113, %rd10;
	setp.ge.u64 	%p38, %rd119, %rd7;
	@%p38 bra 	$L__BB0_129;
	shl.b64 	%rd120, %rd119, 2;
	or.b64  	%rd451, %rd120, %rd9;
	and.b64  	%rd452, %rd451, -4294967296;
	setp.ne.s64 	%p39, %rd452, 0;
	@%p39 bra 	$L__BB0_75;
	cvt.u32.u64 	%r62, %rd9;
	cvt.u32.u64 	%r63, %rd120;
	div.u32 	%r64, %r63, %r62;
	cvt.u64.u32 	%rd638, %r64;
	bra.uni 	$L__BB0_76;
$L__BB0_75:
	div.s64 	%rd638, %rd120, %rd9;
$L__BB0_76:
	mul.lo.s64 	%rd453, %rd638, %rd9;
	sub.s64 	%rd454, %rd120, %rd453;
	mad.lo.s64 	%rd455, %rd638, %rd204, %rd6;
	mad.lo.s64 	%rd456, %rd454, %rd205, %rd455;
	shr.s64 	%rd457, %rd456, 63;
	shr.u64 	%rd458, %rd457, 62;
	add.s64 	%rd459, %rd456, %rd458;
	shl.b64 	%rd460, %rd459, 2;
	and.b64  	%rd461, %rd460, -16;
	add.s64 	%rd462, %rd1, %rd461;
	ld.global.v4.f32 	{%f73, %f74, %f75, %f76}, [%rd462];
	add.s64 	%rd124, %rd118, %rd21;
	st.v4.f32 	[%rd124], {%f73, %f74, %f75, %f76};
	add.s64 	%rd125, %rd119, %rd10;
	setp.ge.u64 	%p40, %rd125, %rd7;
	@%p40 bra 	$L__BB0_129;
	shl.b64 	%rd126, %rd125, 2;
	or.b64  	%rd463, %rd126, %rd9;
	and.b64  	%rd464, %rd463, -4294967296;
	setp.ne.s64 	%p41, %rd464, 0;
	@%p41 bra 	$L__BB0_79;
	cvt.u32.u64 	%r65, %rd9;
	cvt.u32.u64 	%r66, %rd126;
	div.u32 	%r67, %r66, %r65;
	cvt.u64.u32 	%rd639, %r67;
	bra.uni 	$L__BB0_80;
$L__BB0_79:
	div.s64 	%rd639, %rd126, %rd9;
$L__BB0_80:
	mul.lo.s64 	%rd465, %rd639, %rd9;
	sub.s64 	%rd466, %rd126, %rd465;
	mad.lo.s64 	%rd467, %rd639, %rd204, %rd6;
	mad.lo.s64 	%rd468, %rd466, %rd205, %rd467;
	shr.s64 	%rd469, %rd468, 63;
	shr.u64 	%rd470, %rd469, 62;
	add.s64 	%rd471, %rd468, %rd470;
	shl.b64 	%rd472, %rd471, 2;
	and.b64  	%rd473, %rd472, -16;
	add.s64 	%rd474, %rd1, %rd473;
	ld.global.v4.f32 	{%f77, %f78, %f79, %f80}, [%rd474];
	add.s64 	%rd130, %rd124, %rd21;
	st.v4.f32 	[%rd130], {%f77, %f78, %f79, %f80};
	add.s64 	%rd131, %rd125, %rd10;
	setp.ge.u64 	%p42, %rd131, %rd7;
	@%p42 bra 	$L__BB0_129;
	shl.b64 	%rd132, %rd131, 2;
	or.b64  	%rd475, %rd132, %rd9;
	and.b64  	%rd476, %rd475, -4294967296;
	setp.ne.s64 	%p43, %rd476, 0;
	@%p43 bra 	$L__BB0_83;
	cvt.u32.u64 	%r68, %rd9;
	cvt.u32.u64 	%r69, %rd132;
	div.u32 	%r70, %r69, %r68;
	cvt.u64.u32 	%rd640, %r70;
	bra.uni 	$L__BB0_84;
$L__BB0_83:
	div.s64 	%rd640, %rd132, %rd9;
$L__BB0_84:
	mul.lo.s64 	%rd477, %rd640, %rd9;
	sub.s64 	%rd478, %rd132, %rd477;
	mad.lo.s64 	%rd479, %rd640, %rd204, %rd6;
	mad.lo.s64 	%rd480, %rd478, %rd205, %rd479;
	shr.s64 	%rd481, %rd480, 63;
	shr.u64 	%rd482, %rd481, 62;
	add.s64 	%rd483, %rd480, %rd482;
	shl.b64 	%rd484, %rd483, 2;
	and.b64  	%rd485, %rd484, -16;
	add.s64 	%rd486, %rd1, %rd485;
	ld.global.v4.f32 	{%f81, %f82, %f83, %f84}, [%rd486];
	add.s64 	%rd136, %rd130, %rd21;
	st.v4.f32 	[%rd136], {%f81, %f82, %f83, %f84};
	add.s64 	%rd137, %rd131, %rd10;
	setp.ge.u64 	%p44, %rd137, %rd7;
	@%p44 bra 	$L__BB0_129;
	shl.b64 	%rd138, %rd137, 2;
	or.b64  	%rd487, %rd138, %rd9;
	and.b64  	%rd488, %rd487, -4294967296;
	setp.ne.s64 	%p45, %rd488, 0;
	@%p45 bra 	$L__BB0_87;
	cvt.u32.u64 	%r71, %rd9;
	cvt.u32.u64 	%r72, %rd138;
	div.u32 	%r73, %r72, %r71;
	cvt.u64.u32 	%rd641, %r73;
	bra.uni 	$L__BB0_88;
$L__BB0_87:
	div.s64 	%rd641, %rd138, %rd9;
$L__BB0_88:
	mul.lo.s64 	%rd489, %rd641, %rd9;
	sub.s64 	%rd490, %rd138, %rd489;
	mad.lo.s64 	%rd491, %rd641, %rd204, %rd6;
	mad.lo.s64 	%rd492, %rd490, %rd205, %rd491;
	shr.s64 	%rd493, %rd492, 63;
	shr.u64 	%rd494, %rd493, 62;
	add.s64 	%rd495, %rd492, %rd494;
	shl.b64 	%rd496, %rd495, 2;
	and.b64  	%rd497, %rd496, -16;
	add.s64 	%rd498, %rd1, %rd497;
	ld.global.v4.f32 	{%f85, %f86, %f87, %f88}, [%rd498];
	add.s64 	%rd142, %rd136, %rd21;
	st.v4.f32 	[%rd142], {%f85, %f86, %f87, %f88};
	add.s64 	%rd143, %rd137, %rd10;
	setp.ge.u64 	%p46, %rd143, %rd7;
	@%p46 bra 	$L__BB0_129;
	shl.b64 	%rd144, %rd143, 2;
	or.b64  	%rd499, %rd144, %rd9;
	and.b64  	%rd500, %rd499, -4294967296;
	setp.ne.s64 	%p47, %rd500, 0;
	@%p47 bra 	$L__BB0_91;
	cvt.u32.u64 	%r74, %rd9;
	cvt.u32.u64 	%r75, %rd144;
	div.u32 	%r76, %r75, %r74;
	cvt.u64.u32 	%rd642, %r76;
	bra.uni 	$L__BB0_92;
$L__BB0_91:
	div.s64 	%rd642, %rd144, %rd9;
$L__BB0_92:
	mul.lo.s64 	%rd501, %rd642, %rd9;
	sub.s64 	%rd502, %rd144, %rd501;
	mad.lo.s64 	%rd503, %rd642, %rd204, %rd6;
	mad.lo.s64 	%rd504, %rd502, %rd205, %rd503;
	shr.s64 	%rd505, %rd504, 63;
	shr.u64 	%rd506, %rd505, 62;
	add.s64 	%rd507, %rd504, %rd506;
	shl.b64 	%rd508, %rd507, 2;
	and.b64  	%rd509, %rd508, -16;
	add.s64 	%rd510, %rd1, %rd509;
	ld.global.v4.f32 	{%f89, %f90, %f91, %f92}, [%rd510];
	add.s64 	%rd148, %rd142, %rd21;
	st.v4.f32 	[%rd148], {%f89, %f90, %f91, %f92};
	add.s64 	%rd149, %rd143, %rd10;
	setp.ge.u64 	%p48, %rd149, %rd7;
	@%p48 bra 	$L__BB0_129;
	shl.b64 	%rd150, %rd149, 2;
	or.b64  	%rd511, %rd150, %rd9;
	and.b64  	%rd512, %rd511, -4294967296;
	setp.ne.s64 	%p49, %rd512, 0;
	@%p49 bra 	$L__BB0_95;
	cvt.u32.u64 	%r77, %rd9;
	cvt.u32.u64 	%r78, %rd150;
	div.u32 	%r79, %r78, %r77;
	cvt.u64.u32 	%rd643, %r79;
	bra.uni 	$L__BB0_96;
$L__BB0_95:
	div.s64 	%rd643, %rd150, %rd9;
$L__BB0_96:
	mul.lo.s64 	%rd513, %rd643, %rd9;
	sub.s64 	%rd514, %rd150, %rd513;
	mad.lo.s64 	%rd515, %rd643, %rd204, %rd6;
	mad.lo.s64 	%rd516, %rd514, %rd205, %rd515;
	shr.s64 	%rd517, %rd516, 63;
	shr.u64 	%rd518, %rd517, 62;
	add.s64 	%rd519, %rd516, %rd518;
	shl.b64 	%rd520, %rd519, 2;
	and.b64  	%rd521, %rd520, -16;
	add.s64 	%rd522, %rd1, %rd521;
	ld.global.v4.f32 	{%f93, %f94, %f95, %f96}, [%rd522];
	add.s64 	%rd154, %rd148, %rd21;
	st.v4.f32 	[%rd154], {%f93, %f94, %f95, %f96};
	add.s64 	%rd155, %rd149, %rd10;
	setp.ge.u64 	%p50, %rd155, %rd7;
	@%p50 bra 	$L__BB0_129;
	shl.b64 	%rd156, %rd155, 2;
	or.b64  	%rd523, %rd156, %rd9;
	and.b64  	%rd524, %rd523, -4294967296;
	setp.ne.s64 	%p51, %rd524, 0;
	@%p51 bra 	$L__BB0_99;
	cvt.u32.u64 	%r80, %rd9;
	cvt.u32.u64 	%r81, %rd156;
	div.u32 	%r82, %r81, %r80;
	cvt.u64.u32 	%rd644, %r82;
	bra.uni 	$L__BB0_100;
$L__BB0_99:
	div.s64 	%rd644, %rd156, %rd9;
$L__BB0_100:
	mul.lo.s64 	%rd525, %rd644, %rd9;
	sub.s64 	%rd526, %rd156, %rd525;
	mad.lo.s64 	%rd527, %rd644, %rd204, %rd6;
	mad.lo.s64 	%rd528, %rd526, %rd205, %rd527;
	shr.s64 	%rd529, %rd528, 63;
	shr.u64 	%rd530, %rd529, 62;
	add.s64 	%rd531, %rd528, %rd530;
	shl.b64 	%rd532, %rd531, 2;
	and.b64  	%rd533, %rd532, -16;
	add.s64 	%rd534, %rd1, %rd533;
	ld.global.v4.f32 	{%f97, %f98, %f99, %f100}, [%rd534];
	add.s64 	%rd160, %rd154, %rd21;
	st.v4.f32 	[%rd160], {%f97, %f98, %f99, %f100};
	add.s64 	%rd161, %rd155, %rd10;
	setp.ge.u64 	%p52, %rd161, %rd7;
	@%p52 bra 	$L__BB0_129;
	shl.b64 	%rd162, %rd161, 2;
	or.b64  	%rd535, %rd162, %rd9;
	and.b64  	%rd536, %rd535, -4294967296;
	setp.ne.s64 	%p53, %rd536, 0;
	@%p53 bra 	$L__BB0_103;
	cvt.u32.u64 	%r83, %rd9;
	cvt.u32.u64 	%r84, %rd162;
	div.u32 	%r85, %r84, %r83;
	cvt.u64.u32 	%rd645, %r85;
	bra.uni 	$L__BB0_104;
$L__BB0_103:
	div.s64 	%rd645, %rd162, %rd9;
$L__BB0_104:
	mul.lo.s64 	%rd537, %rd645, %rd9;
	sub.s64 	%rd538, %rd162, %rd537;
	mad.lo.s64 	%rd539, %rd645, %rd204, %rd6;
	mad.lo.s64 	%rd540, %rd538, %rd205, %rd539;
	shr.s64 	%rd541, %rd540, 63;
	shr.u64 	%rd542, %rd541, 62;
	add.s64 	%rd543, %rd540, %rd542;
	shl.b64 	%rd544, %rd543, 2;
	and.b64  	%rd545, %rd544, -16;
	add.s64 	%rd546, %rd1, %rd545;
	ld.global.v4.f32 	{%f101, %f102, %f103, %f104}, [%rd546];
	add.s64 	%rd166, %rd160, %rd21;
	st.v4.f32 	[%rd166], {%f101, %f102, %f103, %f104};
	add.s64 	%rd167, %rd161, %rd10;
	setp.ge.u64 	%p54, %rd167, %rd7;
	@%p54 bra 	$L__BB0_129;
	shl.b64 	%rd168, %rd167, 2;
	or.b64  	%rd547, %rd168, %rd9;
	and.b64  	%rd548, %rd547, -4294967296;
	setp.ne.s64 	%p55, %rd548, 0;
	@%p55 bra 	$L__BB0_107;
	cvt.u32.u64 	%r86, %rd9;
	cvt.u32.u64 	%r87, %rd168;
	div.u32 	%r88, %r87, %r86;
	cvt.u64.u32 	%rd646, %r88;
	bra.uni 	$L__BB0_108;
$L__BB0_107:
	div.s64 	%rd646, %rd168, %rd9;
$L__BB0_108:
	mul.lo.s64 	%rd549, %rd646, %rd9;
	sub.s64 	%rd550, %rd168, %rd549;
	mad.lo.s64 	%rd551, %rd646, %rd204, %rd6;
	mad.lo.s64 	%rd552, %rd550, %rd205, %rd551;
	shr.s64 	%rd553, %rd552, 63;
	shr.u64 	%rd554, %rd553, 62;
	add.s64 	%rd555, %rd552, %rd554;
	shl.b64 	%rd556, %rd555, 2;
	and.b64  	%rd557, %rd556, -16;
	add.s64 	%rd558, %rd1, %rd557;
	ld.global.v4.f32 	{%f105, %f106, %f107, %f108}, [%rd558];
	add.s64 	%rd172, %rd166, %rd21;
	st.v4.f32 	[%rd172], {%f105, %f106, %f107, %f108};
	add.s64 	%rd173, %rd167, %rd10;
	setp.ge.u64 	%p56, %rd173, %rd7;
	@%p56 bra 	$L__BB0_129;
	shl.b64 	%rd174, %rd173, 2;
	or.b64  	%rd559, %rd174, %rd9;
	and.b64  	%rd560, %rd559, -4294967296;
	setp.ne.s64 	%p57, %rd560, 0;
	@%p57 bra 	$L__BB0_111;
	cvt.u32.u64 	%r89, %rd9;
	cvt.u32.u64 	%r90, %rd174;
	div.u32 	%r91, %r90, %r89;
	cvt.u64.u32 	%rd647, %r91;
	bra.uni 	$L__BB0_112;
$L__BB0_111:
	div.s64 	%rd647, %rd174, %rd9;
$L__BB0_112:
	mul.lo.s64 	%rd561, %rd647, %rd9;
	sub.s64 	%rd562, %rd174, %rd561;
	mad.lo.s64 	%rd563, %rd647, %rd204, %rd6;
	mad.lo.s64 	%rd564, %rd562, %rd205, %rd563;
	shr.s64 	%rd565, %rd564, 63;
	shr.u64 	%rd566, %rd565, 62;
	add.s64 	%rd567, %rd564, %rd566;
	shl.b64 	%rd568, %rd567, 2;
	and.b64  	%rd569, %rd568, -16;
	add.s64 	%rd570, %rd1, %rd569;
	ld.global.v4.f32 	{%f109, %f110, %f111, %f112}, [%rd570];
	add.s64 	%rd178, %rd172, %rd21;
	st.v4.f32 	[%rd178], {%f109, %f110, %f111, %f112};
	add.s64 	%rd179, %rd173, %rd10;
	setp.ge.u64 	%p58, %rd179, %rd7;
	@%p58 bra 	$L__BB0_129;
	shl.b64 	%rd180, %rd179, 2;
	or.b64  	%rd571, %rd180, %rd9;
	and.b64  	%rd572, %rd571, -4294967296;
	setp.ne.s64 	%p59, %rd572, 0;
	@%p59 bra 	$L__BB0_115;
	cvt.u32.u64 	%r92, %rd9;
	cvt.u32.u64 	%r93, %rd180;
	div.u32 	%r94, %r93, %r92;
	cvt.u64.u32 	%rd648, %r94;
	bra.uni 	$L__BB0_116;
$L__BB0_115:
	div.s64 	%rd648, %rd180, %rd9;
$L__BB0_116:
	mul.lo.s64 	%rd573, %rd648, %rd9;
	sub.s64 	%rd574, %rd180, %rd573;
	mad.lo.s64 	%rd575, %rd648, %rd204, %rd6;
	mad.lo.s64 	%rd576, %rd574, %rd205, %rd575;
	shr.s64 	%rd577, %rd576, 63;
	shr.u64 	%rd578, %rd577, 62;
	add.s64 	%rd579, %rd576, %rd578;
	shl.b64 	%rd580, %rd579, 2;
	and.b64  	%rd581, %rd580, -16;
	add.s64 	%rd582, %rd1, %rd581;
	ld.global.v4.f32 	{%f113, %f114, %f115, %f116}, [%rd582];
	add.s64 	%rd184, %rd178, %rd21;
	st.v4.f32 	[%rd184], {%f113, %f114, %f115, %f116};
	add.s64 	%rd185, %rd179, %rd10;
	setp.ge.u64 	%p60, %rd185, %rd7;
	@%p60 bra 	$L__BB0_129;
	shl.b64 	%rd186, %rd185, 2;
	or.b64  	%rd583, %rd186, %rd9;
	and.b64  	%rd584, %rd583, -4294967296;
	setp.ne.s64 	%p61, %rd584, 0;
	@%p61 bra 	$L__BB0_119;
	cvt.u32.u64 	%r95, %rd9;
	cvt.u32.u64 	%r96, %rd186;
	div.u32 	%r97, %r96, %r95;
	cvt.u64.u32 	%rd649, %r97;
	bra.uni 	$L__BB0_120;
$L__BB0_119:
	div.s64 	%rd649, %rd186, %rd9;
$L__BB0_120:
	mul.lo.s64 	%rd585, %rd649, %rd9;
	sub.s64 	%rd586, %rd186, %rd585;
	mad.lo.s64 	%rd587, %rd649, %rd204, %rd6;
	mad.lo.s64 	%rd588, %rd586, %rd205, %rd587;
	shr.s64 	%rd589, %rd588, 63;
	shr.u64 	%rd590, %rd589, 62;
	add.s64 	%rd591, %rd588, %rd590;
	shl.b64 	%rd592, %rd591, 2;
	and.b64  	%rd593, %rd592, -16;
	add.s64 	%rd594, %rd1, %rd593;
	ld.global.v4.f32 	{%f117, %f118, %f119, %f120}, [%rd594];
	add.s64 	%rd190, %rd184, %rd21;
	st.v4.f32 	[%rd190], {%f117, %f118, %f119, %f120};
	add.s64 	%rd191, %rd185, %rd10;
	setp.ge.u64 	%p62, %rd191, %rd7;
	@%p62 bra 	$L__BB0_129;
	shl.b64 	%rd192, %rd191, 2;
	or.b64  	%rd595, %rd192, %rd9;
	and.b64  	%rd596, %rd595, -4294967296;
	setp.ne.s64 	%p63, %rd596, 0;
	@%p63 bra 	$L__BB0_123;
	cvt.u32.u64 	%r98, %rd9;
	cvt.u32.u64 	%r99, %rd192;
	div.u32 	%r100, %r99, %r98;
	cvt.u64.u32 	%rd650, %r100;
	bra.uni 	$L__BB0_124;
$L__BB0_123:
	div.s64 	%rd650, %rd192, %rd9;
$L__BB0_124:
	mul.lo.s64 	%rd597, %rd650, %rd9;
	sub.s64 	%rd598, %rd192, %rd597;
	mad.lo.s64 	%rd599, %rd650, %rd204, %rd6;
	mad.lo.s64 	%rd600, %rd598, %rd205, %rd599;
	shr.s64 	%rd601, %rd600, 63;
	shr.u64 	%rd602, %rd601, 62;
	add.s64 	%rd603, %rd600, %rd602;
	shl.b64 	%rd604, %rd603, 2;
	and.b64  	%rd605, %rd604, -16;
	add.s64 	%rd606, %rd1, %rd605;
	ld.global.v4.f32 	{%f121, %f122, %f123, %f124}, [%rd606];
	add.s64 	%rd196, %rd190, %rd21;
	st.v4.f32 	[%rd196], {%f121, %f122, %f123, %f124};
	add.s64 	%rd197, %rd191, %rd10;
	setp.ge.u64 	%p64, %rd197, %rd7;
	@%p64 bra 	$L__BB0_129;
	shl.b64 	%rd198, %rd197, 2;
	or.b64  	%rd607, %rd198, %rd9;
	and.b64  	%rd608, %rd607, -4294967296;
	setp.ne.s64 	%p65, %rd608, 0;
	@%p65 bra 	$L__BB0_127;
	cvt.u32.u64 	%r101, %rd9;
	cvt.u32.u64 	%r102, %rd198;
	div.u32 	%r103, %r102, %r101;
	cvt.u64.u32 	%rd651, %r103;
	bra.uni 	$L__BB0_128;
$L__BB0_127:
	div.s64 	%rd651, %rd198, %rd9;
$L__BB0_128:
	mul.lo.s64 	%rd609, %rd651, %rd9;
	sub.s64 	%rd610, %rd198, %rd609;
	mad.lo.s64 	%rd611, %rd651, %rd204, %rd6;
	mad.lo.s64 	%rd612, %rd610, %rd205, %rd611;
	shr.s64 	%rd613, %rd612, 63;
	shr.u64 	%rd614, %rd613, 62;
	add.s64 	%rd615, %rd612, %rd614;
	shl.b64 	%rd616, %rd615, 2;
	and.b64  	%rd617, %rd616, -16;
	add.s64 	%rd618, %rd1, %rd617;
	ld.global.v4.f32 	{%f125, %f126, %f127, %f128}, [%rd618];
	add.s64 	%rd619, %rd196, %rd21;
	st.v4.f32 	[%rd619], {%f125, %f126, %f127, %f128};
$L__BB0_129:
	ret;

}
	// .globl	_Z12split_kernelI6float2fLl2ELl4ELl128EEvPKT0_13InputMetaDataIXT1_EE14OutputMetaDataIS1_XT2_EEll
.visible .entry _Z12split_kernelI6float2fLl2ELl4ELl128EEvPKT0_13InputMetaDataIXT1_EE14OutputMetaDataIS1_XT2_EEll(
	.param .u64 .ptr .align 1 _Z12split_kernelI6float2fLl2ELl4ELl128EEvPKT0_13InputMetaDataIXT1_EE14OutputMetaDataIS1_XT2_EEll_param_0,
	.param .align 8 .b8 _Z12split_kernelI6float2fLl2ELl4ELl128EEvPKT0_13InputMetaDataIXT1_EE14OutputMetaDataIS1_XT2_EEll_param_1[32],
	.param .align 8 .b8 _Z12split_kernelI6float2fLl2ELl4ELl128EEvPKT0_13InputMetaDataIXT1_EE14OutputMetaDataIS1_XT2_EEll_param_2[128],
	.param .u64 _Z12split_kernelI6float2fLl2ELl4ELl128EEvPKT0_13InputMetaDataIXT1_EE14OutputMetaDataIS1_XT2_EEll_param_3,
	.param .u64 _Z12split_kernelI6float2fLl2ELl4ELl128EEvPKT0_13InputMetaDataIXT1_EE14OutputMetaDataIS1_XT2_EEll_param_4
)
{
	.local .align 8 .b8 	__local_depot1[128];
	.reg .b64 	%SP;
	.reg .b64 	%SPL;
	.reg .pred 	%p<130>;
	.reg .b32 	%r<200>;
	.reg .b32 	%f<129>;
	.reg .b64 	%rd<1195>;

	mov.u64 	%SPL, __local_depot1;
	ld.param.u64 	%rd397, [_Z12split_kernelI6float2fLl2ELl4ELl128EEvPKT0_13InputMetaDataIXT1_EE14OutputMetaDataIS1_XT2_EEll_param_1+24];
	ld.param.u64 	%rd396, [_Z12split_kernelI6float2fLl2ELl4ELl128EEvPKT0_13InputMetaDataIXT1_EE14OutputMetaDataIS1_XT2_EEll_param_1+16];
	ld.param.u64 	%rd395, [_Z12split_kernelI6float2fLl2ELl4ELl128EEvPKT0_13InputMetaDataIXT1_EE14OutputMetaDataIS1_XT2_EEll_param_1+8];
	ld.param.u64 	%rd399, [_Z12split_kernelI6float2fLl2ELl4ELl128EEvPKT0_13InputMetaDataIXT1_EE14OutputMetaDataIS1_XT2_EEll_param_2+120];
	ld.param.u64 	%rd400, [_Z12split_kernelI6float2fLl2ELl4ELl128EEvPKT0_13InputMetaDataIXT1_EE14OutputMetaDataIS1_XT2_EEll_param_2+112];
	ld.param.u64 	%rd401, [_Z12split_kernelI6float2fLl2ELl4ELl128EEvPKT0_13InputMetaDataIXT1_EE14OutputMetaDataIS1_XT2_EEll_param_2+104];
	ld.param.u64 	%rd402, [_Z12split_kernelI6float2fLl2ELl4ELl128EEvPKT0_13InputMetaDataIXT1_EE14OutputMetaDataIS1_XT2_EEll_param_2+96];
	ld.param.u64 	%rd403, [_Z12split_kernelI6float2fLl2ELl4ELl128EEvPKT0_13InputMetaDataIXT1_EE14OutputMetaDataIS1_XT2_EEll_param_2+88];
	ld.param.u64 	%rd404, [_Z12split_kernelI6float2fLl2ELl4ELl128EEvPKT0_13InputMetaDataIXT1_EE14OutputMetaDataIS1_XT2_EEll_param_2+80];
	ld.param.u64 	%rd405, [_Z12split_kernelI6float2fLl2ELl4ELl128EEvPKT0_13InputMetaDataIXT1_EE14OutputMetaDataIS1_XT2_EEll_param_2+72];
	ld.param.u64 	%rd406, [_Z12split_kernelI6float2fLl2ELl4ELl128EEvPKT0_13InputMetaDataIXT1_EE14OutputMetaDataIS1_XT2_EEll_param_2+64];
	ld.param.u64 	%rd407, [_Z12split_kernelI6float2fLl2ELl4ELl128EEvPKT0_13InputMetaDataIXT1_EE14OutputMetaDataIS1_XT2_EEll_param_2+56];
	ld.param.u64 	%rd408, [_Z12split_kernelI6float2fLl2ELl4ELl128EEvPKT0_13InputMetaDataIXT1_EE14OutputMetaDataIS1_XT2_EEll_param_2+48];
	ld.param.u64 	%rd409, [_Z12split_kernelI6float2fLl2ELl4ELl128EEvPKT0_13InputMetaDataIXT1_EE14OutputMetaDataIS1_XT2_EEll_param_2+40];
	ld.param.u64 	%rd410, [_Z12split_kernelI6float2fLl2ELl4ELl128EEvPKT0_13InputMetaDataIXT1_EE14OutputMetaDataIS1_XT2_EEll_param_2+32];
	ld.param.u64 	%rd411, [_Z12split_kernelI6float2fLl2ELl4ELl128EEvPKT0_13InputMetaDataIXT1_EE14OutputMetaDataIS1_XT2_EEll_param_2+24];
	ld.param.u64 	%rd412, [_Z12split_kernelI6float2fLl2ELl4ELl128EEvPKT0_13InputMetaDataIXT1_EE14OutputMetaDataIS1_XT2_EEll_param_2+16];
	ld.param.u64 	%rd413, [_Z12split_kernelI6float2fLl2ELl4ELl128EEvPKT0_13InputMetaDataIXT1_EE14OutputMetaDataIS1_XT2_EEll_param_2+8];
	ld.param.u64 	%rd414, [_Z12split_kernelI6float2fLl2ELl4ELl128EEvPKT0_13InputMetaDataIXT1_EE14OutputMetaDataIS1_XT2_EEll_param_2];
	ld.param.u64 	%rd415, [_Z12split_kernelI6float2fLl2ELl4ELl128EEvPKT0_13InputMetaDataIXT1_EE14OutputMetaDataIS1_XT2_EEll_param_0];
	ld.param.u64 	%rd398, [_Z12split_kernelI6float2fLl2ELl4ELl128EEvPKT0_13InputMetaDataIXT1_EE14OutputMetaDataIS1_XT2_EEll_param_3];
	ld.param.u64 	%rd416, [_Z12split_kernelI6float2fLl2ELl4ELl128EEvPKT0_13InputMetaDataIXT1_EE14OutputMetaDataIS1_XT2_EEll_param_4];
	cvta.to.global.u64 	%rd1, %rd415;
	add.u64 	%rd418, %SPL, 0;
	st.local.u64 	[%rd418], %rd414;
	st.local.u64 	[%rd418+8], %rd413;
	st.local.u64 	[%rd418+16], %rd412;
	st.local.u64 	[%rd418+24], %rd411;
	st.local.u64 	[%rd418+32], %rd410;
	st.local.u64 	[%rd418+40], %rd409;
	st.local.u64 	[%rd418+48], %rd408;
	st.local.u64 	[%rd418+56], %rd407;
	st.local.u64 	[%rd418+64], %rd406;
	st.local.u64 	[%rd418+72], %rd405;
	st.local.u64 	[%rd418+80], %rd404;
	st.local.u64 	[%rd418+88], %rd403;
	st.local.u64 	[%rd418+96], %rd402;
	st.local.u64 	[%rd418+104], %rd401;
	st.local.u64 	[%rd418+112], %rd400;
	st.local.u64 	[%rd418+120], %rd399;
	mov.u32 	%r2, %ctaid.x;
	mov.u32 	%r1, %ntid.x;
	mov.u32 	%r3, %tid.x;
	mad.lo.s32 	%r4, %r2, %r1, %r3;
	cvt.u64.u32 	%rd4, %r4;
	mov.u32 	%r5, %ctaid.y;
	mul.wide.u32 	%rd419, %r5, 8;
	add.s64 	%rd5, %rd418, %rd419;
	ld.local.u64 	%rd420, [%rd5+32];
	ld.local.u64 	%rd421, [%rd5+96];
	mul.lo.s64 	%rd6, %rd420, %rd416;
	shr.u64 	%rd422, %rd421, 63;
	add.s64 	%rd423, %rd421, %rd422;
	shr.s64 	%rd7, %rd423, 1;
	setp.le.s64 	%p1, %rd7, %rd4;
	@%p1 bra 	$L__BB1_257;
	ld.local.u64 	%rd8, [%rd5];
	ld.local.u64 	%rd424, [%rd5+64];
	setp.eq.s64 	%p2, %rd398, 1;
	selp.b64 	%rd9, %rd424, %rd395, %p2;
	mov.u32 	%r6, %nctaid.x;
	mul.lo.s32 	%r7, %r1, %r6;
	cvt.u64.u32 	%rd10, %r7;
	shl.b64 	%rd11, %rd4, 1;
	or.b64  	%rd425, %rd11, %rd9;
	and.b64  	%rd426, %rd425, -4294967296;
	setp.ne.s64 	%p3, %rd426, 0;
	@%p3 bra 	$L__BB1_3;
	cvt.u32.u64 	%r8, %rd9;
	cvt.u32.u64 	%r9, %rd11;
	div.u32 	%r10, %r9, %r8;
	cvt.u64.u32 	%rd1131, %r10;
	bra.uni 	$L__BB1_4;
$L__BB1_3:
	div.s64 	%rd1131, %rd11, %rd9;
$L__BB1_4:
	mul.lo.s64 	%rd427, %rd1131, %rd9;
	sub.s64 	%rd428, %rd11, %rd427;
	mad.lo.s64 	%rd429, %rd1131, %rd396, %rd6;
	mad.lo.s64 	%rd430, %rd428, %rd397, %rd429;
	shr.u64 	%rd431, %rd430, 63;
	add.s64 	%rd432, %rd430, %rd431;
	shl.b64 	%rd433, %rd432, 2;
	and.b64  	%rd434, %rd433, -8;
	add.s64 	%rd435, %rd1, %rd434;
	ld.global.v2.f32 	{%f1, %f2}, [%rd435];
	shl.b64 	%rd436, %rd4, 3;
	add.s64 	%rd15, %rd8, %rd436;
	st.v2.f32 	[%rd15], {%f1, %f2};
	add.s64 	%rd16, %rd4, %rd10;
	setp.ge.u64 	%p4, %rd16, %rd7;
	@%p4 bra 	$L__BB1_257;
	shl.b64 	%rd17, %rd16, 1;
	or.b64  	%rd437, %rd17, %rd9;
	and.b64  	%rd438, %rd437, -4294967296;
	setp.ne.s64 	%p5, %rd438, 0;
	@%p5 bra 	$L__BB1_7;
	cvt.u32.u64 	%r11, %rd9;
	cvt.u32.u64 	%r12, %rd17;
	div.u32 	%r13, %r12, %r11;
	cvt.u64.u32 	%rd1132, %r13;
	bra.uni 	$L__BB1_8;
$L__BB1_7:
	div.s64 	%rd1132, %rd17, %rd9;
$L__BB1_8:
	mul.lo.s64 	%rd439, %rd1132, %rd9;
	sub.s64 	%rd440, %rd17, %rd439;
	mad.lo.s64 	%rd441, %rd1132, %rd396, %rd6;
	mad.lo.s64 	%rd442, %rd440, %rd397, %rd441;
	shr.u64 	%rd443, %rd442, 63;
	add.s64 	%rd444, %rd442, %rd443;
	shl.b64 	%rd445, %rd444, 2;
	and.b64  	%rd446, %rd445, -8;
	add.s64 	%rd447, %rd1, %rd446;
	ld.global.v2.f32 	{%f3, %f4}, [%rd447];
	shl.b64 	%rd21, %rd10, 3;
	add.s64 	%rd22, %rd15, %rd21;
	st.v2.f32 	[%rd22], {%f3, %f4};
	add.s64 	%rd23, %rd16, %rd10;
	setp.ge.u64 	%p6, %rd23, %rd7;
	@%p6 bra 	$L__BB1_257;
	shl.b64 	%rd24, %rd23, 1;
	or.b64  	%rd448, %rd24, %rd9;
	and.b64  	%rd449, %rd448, -4294967296;
	setp.ne.s64 	%p7, %rd449, 0;
	@%p7 bra 	$L__BB1_11;
	cvt.u32.u64 	%r14, %rd9;
	cvt.u32.u64 	%r15, %rd24;
	div.u32 	%r16, %r15, %r14;
	cvt.u64.u32 	%rd1133, %r16;
	bra.uni 	$L__BB1_12;
$L__BB1_11:
	div.s64 	%rd1133, %rd24, %rd9;
$L__BB1_12:
	mul.lo.s64 	%rd450, %rd1133, %rd9;
	sub.s64 	%rd451, %rd24, %rd450;
	mad.lo.s64 	%rd452, %rd1133, %rd396, %rd6;
	mad.lo.s64 	%rd453, %rd451, %rd397, %rd452;
	shr.u64 	%rd454, %rd453, 63;
	add.s64 	%rd455, %rd453, %rd454;
	shl.b64 	%rd456, %rd455, 2;
	and.b64  	%rd457, %rd456, -8;
	add.s64 	%rd458, %rd1, %rd457;
	ld.global.v2.f32 	{%f5, %f6}, [%rd458];
	add.s64 	%rd28, %rd22, %rd21;
	st.v2.f32 	[%rd28], {%f5, %f6};
	add.s64 	%rd29, %rd23, %rd10;
	setp.ge.u64 	%p8, %rd29, %rd7;
	@%p8 bra 	$L__BB1_257;
	shl.b64 	%rd30, %rd29, 1;
	or.b64  	%rd459, %rd30, %rd9;
	and.b64  	%rd460, %rd459, -4294967296;
	setp.ne.s64 	%p9, %rd460, 0;
	@%p9 bra 	$L__BB1_15;
	cvt.u32.u64 	%r17, %rd9;
	cvt.u32.u64 	%r18, %rd30;
	div.u32 	%r19, %r18, %r17;
	cvt.u64.u32 	%rd1134, %r19;
	bra.uni 	$L__BB1_16;
$L__BB1_15:
	div.s64 	%rd1134, %rd30, %rd9;
$L__BB1_16:
	mul.lo.s64 	%rd461, %rd1134, %rd9;
	sub.s64 	%rd462, %rd30, %rd461;
	mad.lo.s64 	%rd463, %rd1134, %rd396, %rd6;
	mad.lo.s64 	%rd464, %rd462, %rd397, %rd463;
	shr.u64 	%rd465, %rd464, 63;
	add.s64 	%rd466, %rd464, %rd465;
	shl.b64 	%rd467, %rd466, 2;
	and.b64  	%rd468, %rd467, -8;
	add.s64 	%rd469, %rd1, %rd468;
	ld.global.v2.f32 	{%f7, %f8}, [%rd469];
	add.s64 	%rd34, %rd28, %rd21;
	st.v2.f32 	[%rd34], {%f7, %f8};
	add.s64 	%rd35, %rd29, %rd10;
	setp.ge.u64 	%p10, %rd35, %rd7;
	@%p10 bra 	$L__BB1_257;
	shl.b64 	%rd36, %rd35, 1;
	or.b64  	%rd470, %rd36, %rd9;
	and.b64  	%rd471, %rd470, -4294967296;
	setp.ne.s64 	%p11, %rd471, 0;
	@%p11 bra 	$L__BB1_19;
	cvt.u32.u64 	%r20, %rd9;
	cvt.u32.u64 	%r21, %rd36;
	div.u32 	%r22, %r21, %r20;
	cvt.u64.u32 	%rd1135, %r22;
	bra.uni 	$L__BB1_20;
$L__BB1_19:
	div.s64 	%rd1135, %rd36, %rd9;
$L__BB1_20:
	mul.lo.s64 	%rd472, %rd1135, %rd9;
	sub.s64 	%rd473, %rd36, %rd472;
	mad.lo.s64 	%rd474, %rd1135, %rd396, %rd6;
	mad.lo.s64 	%rd475, %rd473, %rd397, %rd474;
	shr.u64 	%rd476, %rd475, 63;
	add.s64 	%rd477, %rd475, %rd476;
	shl.b64 	%rd478, %rd477, 2;
	and.b64  	%rd479, %rd478, -8;
	add.s64 	%rd480, %rd1, %rd479;
	ld.global.v2.f32 	{%f9, %f10}, [%rd480];
	add.s64 	%rd40, %rd34, %rd21;
	st.v2.f32 	[%rd40], {%f9, %f10};
	add.s64 	%rd41, %rd35, %rd10;
	setp.ge.u64 	%p12, %rd41, %rd7;
	@%p12 bra 	$L__BB1_257;
	shl.b64 	%rd42, %rd41, 1;
	or.b64  	%rd481, %rd42, %rd9;
	and.b64  	%rd482, %rd481, -4294967296;
	setp.ne.s64 	%p13, %rd482, 0;
	@%p13 bra 	$L__BB1_23;
	cvt.u32.u64 	%r23, %rd9;
	cvt.u32.u64 	%r24, %rd42;
	div.u32 	%r25, %r24, %r23;
	cvt.u64.u32 	%rd1136, %r25;
	bra.uni 	$L__BB1_24;
$L__BB1_23:
	div.s64 	%rd1136, %rd42, %rd9;
$L__BB1_24:
	mul.lo.s64 	%rd483, %rd1136, %rd9;
	sub.s64 	%rd484, %rd42, %rd483;
	mad.lo.s64 	%rd485, %rd1136, %rd396, %rd6;
	mad.lo.s64 	%rd486, %rd484, %rd397, %rd485;
	shr.u64 	%rd487, %rd486, 63;
	add.s64 	%rd488, %rd486, %rd487;
	shl.b64 	%rd489, %rd488, 2;
	and.b64  	%rd490, %rd489, -8;
	add.s64 	%rd491, %rd1, %rd490;
	ld.global.v2.f32 	{%f11, %f12}, [%rd491];
	add.s64 	%rd46, %rd40, %rd21;
	st.v2.f32 	[%rd46], {%f11, %f12};
	add.s64 	%rd47, %rd41, %rd10;
	setp.ge.u64 	%p14, %rd47, %rd7;
	@%p14 bra 	$L__BB1_257;
	shl.b64 	%rd48, %rd47, 1;
	or.b64  	%rd492, %rd48, %rd9;
	and.b64  	%rd493, %rd492, -4294967296;
	setp.ne.s64 	%p15, %rd493, 0;
	@%p15 bra 	$L__BB1_27;
	cvt.u32.u64 	%r26, %rd9;
	cvt.u32.u64 	%r27, %rd48;
	div.u32 	%r28, %r27, %r26;
	cvt.u64.u32 	%rd1137, %r28;
	bra.uni 	$L__BB1_28;
$L__BB1_27:
	div.s64 	%rd1137, %rd48, %rd9;
$L__BB1_28:
	mul.lo.s64 	%rd494, %rd1137, %rd9;
	sub.s64 	%rd495, %rd48, %rd494;
	mad.lo.s64 	%rd496, %rd1137, %rd396, %rd6;
	mad.lo.s64 	%rd497, %rd495, %rd397, %rd496;
	shr.u64 	%rd498, %rd497, 63;
	add.s64 	%rd499, %rd497, %rd498;
	shl.b64 	%rd500, %rd499, 2;
	and.b64  	%rd501, %rd500, -8;
	add.s64 	%rd502, %rd1, %rd501;
	ld.global.v2.f32 	{%f13, %f14}, [%rd502];
	add.s64 	%rd52, %rd46, %rd21;
	st.v2.f32 	[%rd52], {%f13, %f14};
	add.s64 	%rd53, %rd47, %rd10;
	setp.ge.u64 	%p16, %rd53, %rd7;
	@%p16 bra 	$L__BB1_257;
	shl.b64 	%rd54, %rd53, 1;
	or.b64  	%rd503, %rd54, %rd9;
	and.b64  	%rd504, %rd503, -4294967296;
	setp.ne.s64 	%p17, %rd504, 0;
	@%p17 bra 	$L__BB1_31;
	cvt.u32.u64 	%r29, %rd9;
	cvt.u32.u64 	%r30, %rd54;
	div.u32 	%r31, %r30, %r29;
	cvt.u64.u32 	%rd1138, %r31;
	bra.uni 	$L__BB1_32;
$L__BB1_31:
	div.s64 	%rd1138, %rd54, %rd9;
$L__BB1_32:
	mul.lo.s64 	%rd505, %rd1138, %rd9;
	sub.s64 	%rd506, %rd54, %rd505;
	mad.lo.s64 	%rd507, %rd1138, %rd396, %rd6;
	mad.lo.s64 	%rd508, %rd506, %rd397, %rd507;
	shr.u64 	%rd509, %rd508, 63;
	add.s64 	%rd510, %rd508, %rd509;
	shl.b64 	%rd511, %rd510, 2;
	and.b64  	%rd512, %rd511, -8;
	add.s64 	%rd513, %rd1, %rd512;
	ld.global.v2.f32 	{%f15, %f16}, [%rd513];
	add.s64 	%rd58, %rd52, %rd21;
	st.v2.f32 	[%rd58], {%f15, %f16};
	add.s64 	%rd59, %rd53, %rd10;
	setp.ge.u64 	%p18, %rd59, %rd7;
	@%p18 bra 	$L__BB1_257;
	shl.b64 	%rd60, %rd59, 1;
	or.b64  	%rd514, %rd60, %rd9;
	and.b64  	%rd515, %rd514, -4294967296;
	setp.ne.s64 	%p19, %rd515, 0;
	@%p19 bra 	$L__BB1_35;
	cvt.u32.u64 	%r32, %rd9;
	cvt.u32.u64 	%r33, %rd60;
	div.u32 	%r34, %r33, %r32;
	cvt.u64.u32 	%rd1139, %r34;
	bra.uni 	$L__BB1_36;
$L__BB1_35:
	div.s64 	%rd1139, %rd60, %rd9;
$L__BB1_36:
	mul.lo.s64 	%rd516, %rd1139, %rd9;
	sub.s64 	%rd517, %rd60, %rd516;
	mad.lo.s64 	%rd518, %rd1139, %rd396, %rd6;
	mad.lo.s64 	%rd519, %rd517, %rd397, %rd518;
	shr.u64 	%rd520, %rd519, 63;
	add.s64 	%rd521, %rd519, %rd520;
	shl.b64 	%rd522, %rd521, 2;
	and.b64  	%rd523, %rd522, -8;
	add.s64 	%rd524, %rd1, %rd523;
	ld.global.v2.f32 	{%f17, %f18}, [%rd524];
	add.s64 	%rd64, %rd58, %rd21;
	st.v2.f32 	[%rd64], {%f17, %f18};
	add.s64 	%rd65, %rd59, %rd10;
	setp.ge.u64 	%p20, %rd65, %rd7;
	@%p20 bra 	$L__BB1_257;
	shl.b64 	%rd66, %rd65, 1;
	or.b64  	%rd525, %rd66, %rd9;
	and.b64  	%rd526, %rd525, -4294967296;
	setp.ne.s64 	%p21, %rd526, 0;
	@%p21 bra 	$L__BB1_39;
	cvt.u32.u64 	%r35, %rd9;
	cvt.u32.u64 	%r36, %rd66;
	div.u32 	%r37, %r36, %r35;
	cvt.u64.u32 	%rd1140, %r37;
	bra.uni 	$L__BB1_40;
$L__BB1_39:
	div.s64 	%rd1140, %rd66, %rd9;
$L__BB1_40:
	mul.lo.s64 	%rd527, %rd1140, %rd9;
	sub.s64 	%rd528, %rd66, %rd527;
	mad.lo.s64 	%rd529, %rd1140, %rd396, %rd6;
	mad.lo.s64 	%rd530, %rd528, %rd397, %rd529;
	shr.u64 	%rd531, %rd530, 63;
	add.s64 	%rd532, %rd530, %rd531;
	shl.b64 	%rd533, %rd532, 2;
	and.b64  	%rd534, %rd533, -8;
	add.s64 	%rd535, %rd1, %rd534;
	ld.global.v2.f32 	{%f19, %f20}, [%rd535];
	add.s64 	%rd70, %rd64, %rd21;
	st.v2.f32 	[%rd70], {%f19, %f20};
	add.s64 	%rd71, %rd65, %rd10;
	setp.ge.u64 	%p22, %rd71, %rd7;
	@%p22 bra 	$L__BB1_257;
	shl.b64 	%rd72, %rd71, 1;
	or.b64  	%rd536, %rd72, %rd9;
	and.b64  	%rd537, %rd536, -4294967296;
	setp.ne.s64 	%p23, %rd537, 0;
	@%p23 bra 	$L__BB1_43;
	cvt.u32.u64 	%r38, %rd9;
	cvt.u32.u64 	%r39, %rd72;
	div.u32 	%r40, %r39, %r38;
	cvt.u64.u32 	%rd1141, %r40;
	bra.uni 	$L__BB1_44;
$L__BB1_43:
	div.s64 	%rd1141, %rd72, %rd9;
$L__BB1_44:
	mul.lo.s64 	%rd538, %rd1141, %rd9;
	sub.s64 	%rd539, %rd72, %rd538;
	mad.lo.s64 	%rd540, %rd1141, %rd396, %rd6;
	mad.lo.s64 	%rd541, %rd539, %rd397, %rd540;
	shr.u64 	%rd542, %rd541, 63;
	add.s64 	%rd543, %rd541, %rd542;
	shl.b64 	%rd544, %rd543, 2;
	and.b64  	%rd545, %rd544, -8;
	add.s64 	%rd546, %rd1, %rd545;
	ld.global.v2.f32 	{%f21, %f22}, [%rd546];
	add.s64 	%rd76, %rd70, %rd21;
	st.v2.f32 	[%rd76], {%f21, %f22};
	add.s64 	%rd77, %rd71, %rd10;
	setp.ge.u64 	%p24, %rd77, %rd7;
	@%p24 bra 	$L__BB1_257;
	shl.b64 	%rd78, %rd77, 1;
	or.b64  	%rd547, %rd78, %rd9;
	and.b64  	%rd548, %rd547, -4294967296;
	setp.ne.s64 	%p25, %rd548, 0;
	@%p25 bra 	$L__BB1_47;
	cvt.u32.u64 	%r41, %rd9;
	cvt.u32.u64 	%r42, %rd78;
	div.u32 	%r43, %r42, %r41;
	cvt.u64.u32 	%rd1142, %r43;
	bra.uni 	$L__BB1_48;
$L__BB1_47:
	div.s64 	%rd1142, %rd78, %rd9;
$L__BB1_48:
	mul.lo.s64 	%rd549, %rd1142, %rd9;
	sub.s64 	%rd550, %rd78, %rd549;
	mad.lo.s64 	%rd551, %rd1142, %rd396, %rd6;
	mad.lo.s64 	%rd552, %rd550, %rd397, %rd551;
	shr.u64 	%rd553, %rd552, 63;
	add.s64 	%rd554, %rd552, %rd553;
	shl.b64 	%rd555, %rd554, 2;
	and.b64  	%rd556, %rd555, -8;
	add.s64 	%rd557, %rd1, %rd556;
	ld.global.v2.f32 	{%f23, %f24}, [%rd557];
	add.s64 	%rd82, %rd76, %rd21;
	st.v2.f32 	[%rd82], {%f23, %f24};
	add.s64 	%rd83, %rd77, %rd10;
	setp.ge.u64 	%p26, %rd83, %rd7;
	@%p26 bra 	$L__BB1_257;
	shl.b64 	%rd84, %rd83, 1;
	or.b64  	%rd558, %rd84, %rd9;
	and.b64  	%rd559, %rd558, -4294967296;
	setp.ne.s64 	%p27, %rd559, 0;
	@%p27 bra 	$L__BB1_51;
	cvt.u32.u64 	%r44, %rd9;
	cvt.u32.u64 	%r45, %rd84;
	div.u32 	%r46, %r45, %r44;
	cvt.u64.u32 	%rd1143, %r46;
	bra.uni 	$L__BB1_52;
$L__BB1_51:
	div.s64 	%rd1143, %rd84, %rd9;
$L__BB1_52:
	mul.lo.s64 	%rd560, %rd1143, %rd9;
	sub.s64 	%rd561, %rd84, %rd560;
	mad.lo.s64 	%rd562, %rd1143, %rd396, %rd6;
	mad.lo.s64 	%rd563, %rd561, %rd397, %rd562;
	shr.u64 	%rd564, %rd563, 63;
	add.s64 	%rd565, %rd563, %rd564;
	shl.b64 	%rd566, %rd565, 2;
	and.b64  	%rd567, %rd566, -8;
	add.s64 	%rd568, %rd1, %rd567;
	ld.global.v2.f32 	{%f25, %f26}, [%rd568];
	add.s64 	%rd88, %rd82, %rd21;
	st.v2.f32 	[%rd88], {%f25, %f26};
	add.s64 	%rd89, %rd83, %rd10;
	setp.ge.u64 	%p28, %rd89, %rd7;
	@%p28 bra 	$L__BB1_257;
	shl.b64 	%rd90, %rd89, 1;
	or.b64  	%rd569, %rd90, %rd9;
	and.b64  	%rd570, %rd569, -4294967296;
	setp.ne.s64 	%p29, %rd570, 0;
	@%p29 bra 	$L__BB1_55;
	cvt.u32.u64 	%r47, %rd9;
	cvt.u32.u64 	%r48, %rd90;
	div.u32 	%r49, %r48, %r47;
	cvt.u64.u32 	%rd1144, %r49;
	bra.uni 	$L__BB1_56;
$L__BB1_55:
	div.s64 	%rd1144, %rd90, %rd9;
$L__BB1_56:
	mul.lo.s64 	%rd571, %rd1144, %rd9;
	sub.s64 	%rd572, %rd90, %rd571;
	mad.lo.s64 	%rd573, %rd1144, %rd396, %rd6;
	mad.lo.s64 	%rd574, %rd572, %rd397, %rd573;
	shr.u64 	%rd575, %rd574, 63;
	add.s64 	%rd576, %rd574, %rd575;
	shl.b64 	%rd577, %rd576, 2;
	and.b64  	%rd578, %rd577, -8;
	add.s64 	%rd579, %rd1, %rd578;
	ld.global.v2.f32 	{%f27, %f28}, [%rd579];
	add.s64 	%rd94, %rd88, %rd21;
	st.v2.f32 	[%rd94], {%f27, %f28};
	add.s64 	%rd95, %rd89, %rd10;
	setp.ge.u64 	%p30, %rd95, %rd7;
	@%p30 bra 	$L__BB1_257;
	shl.b64 	%rd96, %rd95, 1;
	or.b64  	%rd580, %rd96, %rd9;
	and.b64  	%rd581, %rd580, -4294967296;
	setp.ne.s64 	%p31, %rd581, 0;
	@%p31 bra 	$L__BB1_59;
	cvt.u32.u64 	%r50, %rd9;
	cvt.u32.u64 	%r51, %rd96;
	div.u32 	%r52, %r51, %r50;
	cvt.u64.u32 	%rd1145, %r52;
	bra.uni 	$L__BB1_60;
$L__BB1_59:
	div.s64 	%rd1145, %rd96, %rd9;
$L__BB1_60:
	mul.lo.s64 	%rd582, %rd1145, %rd9;
	sub.s64 	%rd583, %rd96, %rd582;
	mad.lo.s64 	%rd584, %rd1145, %rd396, %rd6;
	mad.lo.s64 	%rd585, %rd583, %rd397, %rd584;
	shr.u64 	%rd586, %rd585, 63;
	add.s64 	%rd587, %rd585, %rd586;
	shl.b64 	%rd588, %rd587, 2;
	and.b64  	%rd589, %rd588, -8;
	add.s64 	%rd590, %rd1, %rd589;
	ld.global.v2.f32 	{%f29, %f30}, [%rd590];
	add.s64 	%rd100, %rd94, %rd21;
	st.v2.f32 	[%rd100], {%f29, %f30};
	add.s64 	%rd101, %rd95, %rd10;
	setp.ge.u64 	%p32, %rd101, %rd7;
	@%p32 bra 	$L__BB1_257;
	shl.b64 	%rd102, %rd101, 1;
	or.b64  	%rd591, %rd102, %rd9;
	and.b64  	%rd592, %rd591, -4294967296;
	setp.ne.s64 	%p33, %rd592, 0;
	@%p33 bra 	$L__BB1_63;
	cvt.u32.u64 	%r53, %rd9;
	cvt.u32.u64 	%r54, %rd102;
	div.u32 	%r55, %r54, %r53;
	cvt.u64.u32 	%rd1146, %r55;
	bra.uni 	$L__BB1_64;
$L__BB1_63:
	div.s64 	%rd1146, %rd102, %rd9;
$L__BB1_64:
	mul.lo.s64 	%rd593, %rd1146, %rd9;
	sub.s64 	%rd594, %rd102, %rd593;
	mad.lo.s64 	%rd595, %rd1146, %rd396, %rd6;
	mad.lo.s64 	%rd596, %rd594, %rd397, %rd595;
	shr.u64 	%rd597, %rd596, 63;
	add.s64 	%rd598, %rd596, %rd597;
	shl.b64 	%rd599, %rd598, 2;
	and.b64  	%rd600, %rd599, -8;
	add.s64 	%rd601, %rd1, %rd600;
	ld.global.v2.f32 	{%f31, %f32}, [%rd601];
	add.s64 	%rd106, %rd100, %rd21;
	st.v2.f32 	[%rd106], {%f31, %f32};
	add.s64 	%rd107, %rd101, %rd10;
	setp.ge.u64 	%p34, %rd107, %rd7;
	@%p34 bra 	$L__BB1_257;
	shl.b64 	%rd108, %rd107, 1;
	or.b64  	%rd602, %rd108, %rd9;
	and.b64  	%rd603, %rd602, -4294967296;
	setp.ne.s64 	%p35, %rd603, 0;
	@%p35 bra 	$L__BB1_67;
	cvt.u32.u64 	%r56, %rd9;
	cvt.u32.u64 	%r57, %rd108;
	div.u32 	%r58, %r57, %r56;
	cvt.u64.u32 	%rd1147, %r58;
	bra.uni 	$L__BB1_68;
$L__BB1_67:
	div.s64 	%rd1147, %rd108, %rd9;
$L__BB1_68:
	mul.lo.s64 	%rd604, %rd1147, %rd9;
	sub.s64 	%rd605, %rd108, %rd604;
	mad.lo.s64 	%rd606, %rd1147, %rd396, %rd6;
	mad.lo.s64 	%rd607, %rd605, %rd397, %rd606;
	shr.u64 	%rd608, %rd607, 63;
	add.s64 	%rd609, %rd607, %rd608;
	shl.b64 	%rd610, %rd609, 2;
	and.b64  	%rd611, %rd610, -8;
	add.s64 	%rd612, %rd1, %rd611;
	ld.global.v2.f32 	{%f33, %f34}, [%rd612];
	add.s64 	%rd112, %rd106, %rd21;
	st.v2.f32 	[%rd112], {%f33, %f34};
	add.s64 	%rd113, %rd107, %rd10;
	setp.ge.u64 	%p36, %rd113, %rd7;
	@%p36 bra 	$L__BB1_257;
	shl.b64 	%rd114, %rd113, 1;
	or.b64  	%rd613, %rd114, %rd9;
	and.b64  	%rd614, %rd613, -4294967296;
	setp.ne.s64 	%p37, %rd614, 0;
	@%p37 bra 	$L__BB1_71;
	cvt.u32.u64 	%r59, %rd9;
	cvt.u32.u64 	%r60, %rd114;
	div.u32 	%r61, %r60, %r59;
	cvt.u64.u32 	%rd1148, %r61;
	bra.uni 	$L__BB1_72;
$L__BB1_71:
	div.s64 	%rd1148, %rd114, %rd9;
$L__BB1_72:
	mul.lo.s64 	%rd615, %rd1148, %rd9;
	sub.s64 	%rd616, %rd114, %rd615;
	mad.lo.s64 	%rd617, %rd1148, %rd396, %rd6;
	mad.lo.s64 	%rd618, %rd616, %rd397, %rd617;
	shr.u64 	%rd619, %rd618, 63;
	add.s64 	%rd620, %rd618, %rd619;
	shl.b64 	%rd621, %rd620, 2;
	and.b64  	%rd622, %rd621, -8;
	add.s64 	%rd623, %rd1, %rd622;
	ld.global.v2.f32 	{%f35, %f36}, [%rd623];
	add.s64 	%rd118, %rd112, %rd21;
	st.v2.f32 	[%rd118], {%f35, %f36};
	add.s64 	%rd119, %rd113, %rd10;
	setp.ge.u64 	%p38, %rd119, %rd7;
	@%p38 bra 	$L__BB1_257;
	shl.b64 	%rd120, %rd119, 1;
	or.b64  	%rd624, %rd120, %rd9;
	and.b64  	%rd625, %rd624, -4294967296;
	setp.ne.s64 	%p39, %rd625, 0;
	@%p39 bra 	$L__BB1_75;
	cvt.u32.u64 	%r62, %rd9;
	cvt.u32.u64 	%r63, %rd120;
	div.u32 	%r64, %r63, %r62;
	cvt.u64.u32 	%rd1149, %r64;
	bra.uni 	$L__BB1_76;
$L__BB1_75:
	div.s64 	%rd1149, %rd120, %rd9;
$L__BB1_76:
	mul.lo.s64 	%rd626, %rd1149, %rd9;
	sub.s64 	%rd627, %rd120, %rd626;
	mad.lo.s64 	%rd628, %rd1149, %rd396, %rd6;
	mad.lo.s64 	%rd629, %rd627, %rd397, %rd628;
	shr.u64 	%rd630, %rd629, 63;
	add.s64 	%rd631, %rd629, %rd630;
	shl.b64 	%rd632, %rd631, 2;
	and.b64  	%rd633, %rd632, -8;
	add.s64 	%rd634, %rd1, %rd633;
	ld.global.v2.f32 	{%f37, %f38}, [%rd634];
	add.s64 	%rd124, %rd118, %rd21;
	st.v2.f32 	[%rd124], {%f37, %f38};
	add.s64 	%rd125, %rd119, %rd10;
	setp.ge.u64 	%p40, %rd125, %rd7;
	@%p40 bra 	$L__BB1_257;
	shl.b64 	%rd126, %rd125, 1;
	or.b64  	%rd635, %rd126, %rd9;
	and.b64  	%rd636, %rd635, -4294967296;
	setp.ne.s64 	%p41, %rd636, 0;
	@%p41 bra 	$L__BB1_79;
	cvt.u32.u64 	%r65, %rd9;
	cvt.u32.u64 	%r66, %rd126;
	div.u32 	%r67, %r66, %r65;
	cvt.u64.u32 	%rd1150, %r67;
	bra.uni 	$L__BB1_80;
$L__BB1_79:
	div.s64 	%rd1150, %rd126, %rd9;
$L__BB1_80:
	mul.lo.s64 	%rd637, %rd1150, %rd9;
	sub.s64 	%rd638, %rd126, %rd637;
	mad.lo.s64 	%rd639, %rd1150, %rd396, %rd6;
	mad.lo.s64 	%rd640, %rd638, %rd397, %rd639;
	shr.u64 	%rd641, %rd640, 63;
	add.s64 	%rd642, %rd640, %rd641;
	shl.b64 	%rd643, %rd642, 2;
	and.b64  	%rd644, %rd643, -8;
	add.s64 	%rd645, %rd1, %rd644;
	ld.global.v2.f32 	{%f39, %f40}, [%rd645];
	add.s64 	%rd130, %rd124, %rd21;
	st.v2.f32 	[%rd130], {%f39, %f40};
	add.s64 	%rd131, %rd125, %rd10;
	setp.ge.u64 	%p42, %rd131, %rd7;
	@%p42 bra 	$L__BB1_257;
	shl.b64 	%rd132, %rd131, 1;
	or.b64  	%rd646, %rd132, %rd9;
	and.b64  	%rd647, %rd646, -4294967296;
	setp.ne.s64 	%p43, %rd647, 0;
	@%p43 bra 	$L__BB1_83;
	cvt.u32.u64 	%r68, %rd9;
	cvt.u32.u64 	%r69, %rd132;
	div.u32 	%r70, %r69, %r68;
	cvt.u64.u32 	%rd1151, %r70;
	bra.uni 	$L__BB1_84;
$L__BB1_83:
	div.s64 	%rd1151, %rd132, %rd9;
$L__BB1_84:
	mul.lo.s64 	%rd648, %rd1151, %rd9;
	sub.s64 	%rd649, %rd132, %rd648;
	mad.lo.s64 	%rd650, %rd1151, %rd396, %rd6;
	mad.lo.s64 	%rd651, %rd649, %rd397, %rd650;
	shr.u64 	%rd652, %rd651, 63;
	add.s64 	%rd653, %rd651, %rd652;
	shl.b64 	%rd654, %rd653, 2;
	and.b64  	%rd655, %rd654, -8;
	add.s64 	%rd656, %rd1, %rd655;
	ld.global.v2.f32 	{%f41, %f42}, [%rd656];
	add.s64 	%rd136, %rd130, %rd21;
	st.v2.f32 	[%rd136], {%f41, %f42};
	add.s64 	%rd137, %rd131, %rd10;
	setp.ge.u64 	%p44, %rd137, %rd7;
	@%p44 bra 	$L__BB1_257;
	shl.b64 	%rd138, %rd137, 1;
	or.b64  	%rd657, %rd138, %rd9;
	and.b64  	%rd658, %rd657, -4294967296;
	setp.ne.s64 	%p45, %rd658, 0;
	@%p45 bra 	$L__BB1_87;
	cvt.u32.u64 	%r71, %rd9;
	cvt.u32.u64 	%r72, %rd138;
	div.u32 	%r73, %r72, %r71;
	cvt.u64.u32 	%rd1152, %r73;
	bra.uni 	$L__BB1_88;
$L__BB1_87:
	div.s64 	%rd1152, %rd138, %rd9;
$L__BB1_88:
	mul.lo.s64 	%rd659, %rd1152, %rd9;
	sub.s64 	%rd660, %rd138, %rd659;
	mad.lo.s64 	%rd661, %rd1152, %rd396, %rd6;
	mad.lo.s64 	%rd662, %rd660, %rd397, %rd661;
	shr.u64 	%rd663, %rd662, 63;
	add.s64 	%rd664, %rd662, %rd663;
	shl.b64 	%rd665, %rd664, 2;
	and.b64  	%rd666, %rd665, -8;
	add.s64 	%rd667, %rd1, %rd666;
	ld.global.v2.f32 	{%f43, %f44}, [%rd667];
	add.s64 	%rd142, %rd136, %rd21;
	st.v2.f32 	[%rd142], {%f43, %f44};
	add.s64 	%rd143, %rd137, %rd10;
	setp.ge.u64 	%p46, %rd143, %rd7;
	@%p46 bra 	$L__BB1_257;
	shl.b64 	%rd144, %rd143, 1;
	or.b64  	%rd668, %rd144, %rd9;
	and.b64  	%rd669, %rd668, -4294967296;
	setp.ne.s64 	%p47, %rd669, 0;
	@%p47 bra 	$L__BB1_91;
	cvt.u32.u64 	%r74, %rd9;
	cvt.u32.u64 	%r75, %rd144;
	div.u32 	%r76, %r75, %r74;
	cvt.u64.u32 	%rd1153, %r76;
	bra.uni 	$L__BB1_92;
$L__BB1_91:
	div.s64 	%rd1153, %rd144, %rd9;
$L__BB1_92:
	mul.lo.s64 	%rd670, %rd1153, %rd9;
	sub.s64 	%rd671, %rd144, %rd670;
	mad.lo.s64 	%rd672, %rd1153, %rd396, %rd6;
	mad.lo.s64 	%rd673, %rd671, %rd397, %rd672;
	shr.u64 	%rd674, %rd673, 63;
	add.s64 	%rd675, %rd673, %rd674;
	shl.b64 	%rd676, %rd675, 2;
	and.b64  	%rd677, %rd676, -8;
	add.s64 	%rd678, %rd1, %rd677;
	ld.global.v2.f32 	{%f45, %f46}, [%rd678];
	add.s64 	%rd148, %rd142, %rd21;
	st.v2.f32 	[%rd148], {%f45, %f46};
	add.s64 	%rd149, %rd143, %rd10;
	setp.ge.u64 	%p48, %rd149, %rd7;
	@%p48 bra 	$L__BB1_257;
	shl.b64 	%rd150, %rd149, 1;
	or.b64  	%rd679, %rd150, %rd9;
	and.b64  	%rd680, %rd679, -4294967296;
	setp.ne.s64 	%p49, %rd680, 0;
	@%p49 bra 	$L__BB1_95;
	cvt.u32.u64 	%r77, %rd9;
	cvt.u32.u64 	%r78, %rd150;
	div.u32 	%r79, %r78, %r77;
	cvt.u64.u32 	%rd1154, %r79;
	bra.uni 	$L__BB1_96;
$L__BB1_95:
	div.s64 	%rd1154, %rd150, %rd9;
$L__BB1_96:
	mul.lo.s64 	%rd681, %rd1154, %rd9;
	sub.s64 	%rd682, %rd150, %rd681;
	mad.lo.s64 	%rd683, %rd1154, %rd396, %rd6;
	mad.lo.s64 	%rd684, %rd682, %rd397, %rd683;
	shr.u64 	%rd685, %rd684, 63;
	add.s64 	%rd686, %rd684, %rd685;
	shl.b64 	%rd687, %rd686, 2;
	and.b64  	%rd688, %rd687, -8;
	add.s64 	%rd689, %rd1, %rd688;
	ld.global.v2.f32 	{%f47, %f48}, [%rd689];
	add.s64 	%rd154, %rd148, %rd21;
	st.v2.f32 	[%rd154], {%f47, %f48};
	add.s64 	%rd155, %rd149, %rd10;
	setp.ge.u64 	%p50, %rd155, %rd7;
	@%p50 bra 	$L__BB1_257;
	shl.b64 	%rd156, %rd155, 1;
	or.b64  	%rd690, %rd156, %rd9;
	and.b64  	%rd691, %rd690, -4294967296;
	setp.ne.s64 	%p51, %rd691, 0;
	@%p51 bra 	$L__BB1_99;
	cvt.u32.u64 	%r80, %rd9;
	cvt.u32.u64 	%r81, %rd156;
	div.u32 	%r82, %r81, %r80;
	cvt.u64.u32 	%rd1155, %r82;
	bra.uni 	$L__BB1_100;
$L__BB1_99:
	div.s64 	%rd1155, %rd156, %rd9;
$L__BB1_100:
	mul.lo.s64 	%rd692, %rd1155, %rd9;
	sub.s64 	%rd693, %rd156, %rd692;
	mad.lo.s64 	%rd694, %rd1155, %rd396, %rd6;
	mad.lo.s64 	%rd695, %rd693, %rd397, %rd694;
	shr.u64 	%rd696, %rd695, 63;
	add.s64 	%rd697, %rd695, %rd696;
	shl.b64 	%rd698, %rd697, 2;
	and.b64  	%rd699, %rd698, -8;
	add.s64 	%rd700, %rd1, %rd699;
	ld.global.v2.f32 	{%f49, %f50}, [%rd700];
	add.s64 	%rd160, %rd154, %rd21;
	st.v2.f32 	[%rd160], {%f49, %f50};
	add.s64 	%rd161, %rd155, %rd10;
	setp.ge.u64 	%p52, %rd161, %rd7;
	@%p52 bra 	$L__BB1_257;
	shl.b64 	%rd162, %rd161, 1;
	or.b64  	%rd701, %rd162, %rd9;
	and.b64  	%rd702, %rd701, -4294967296;
	setp.ne.s64 	%p53, %rd702, 0;
	@%p53 bra 	$L__BB1_103;
	cvt.u32.u64 	%r83, %rd9;
	cvt.u32.u64 	%r84, %rd162;
	div.u32 	%r85, %r84, %r83;
	cvt.u64.u32 	%rd1156, %r85;
	bra.uni 	$L__BB1_104;
$L__BB1_103:
	div.s64 	%rd1156, %rd162, %rd9;
$L__BB1_104:
	mul.lo.s64 	%rd703, %rd1156, %rd9;
	sub.s64 	%rd704, %rd162, %rd703;
	mad.lo.s64 	%rd705, %rd1156, %rd396, %rd6;
	mad.lo.s64 	%rd706, %rd704, %rd397, %rd705;
	shr.u64 	%rd707, %rd706, 63;
	add.s64 	%rd708, %rd706, %rd707;
	shl.b64 	%rd709, %rd708, 2;
	and.b64  	%rd710, %rd709, -8;
	add.s64 	%rd711, %rd1, %rd710;
	ld.global.v2.f32 	{%f51, %f52}, [%rd711];
	add.s64 	%rd166, %rd160, %rd21;
	st.v2.f32 	[%rd166], {%f51, %f52};
	add.s64 	%rd167, %rd161, %rd10;
	setp.ge.u64 	%p54, %rd167, %rd7;
	@%p54 bra 	$L__BB1_257;
	shl.b64 	%rd168, %rd167, 1;
	or.b64  	%rd712, %rd168, %rd9;
	and.b64  	%rd713, %rd712, -4294967296;
	setp.ne.s64 	%p55, %rd713, 0;
	@%p55 bra 	$L__BB1_107;
	cvt.u32.u64 	%r86, %rd9;
	cvt.u32.u64 	%r87, %rd168;
	div.u32 	%r88, %r87, %r86;
	cvt.u64.u32 	%rd1157, %r88;
	bra.uni 	$L__BB1_108;
$L__BB1_107:
	div.s64 	%rd1157, %rd168, %rd9;
$L__BB1_108:
	mul.lo.s64 	%rd714, %rd1157, %rd9;
	sub.s64 	%rd715, %rd168, %rd714;
	mad.lo.s64 	%rd716, %rd1157, %rd396, %rd6;
	mad.lo.s64 	%rd717, %rd715, %rd397, %rd716;
	shr.u64 	%rd718, %rd717, 63;
	add.s64 	%rd719, %rd717, %rd718;
	shl.b64 	%rd720, %rd719, 2;
	and.b64  	%rd721, %rd720, -8;
	add.s64 	%rd722, %rd1, %rd721;
	ld.global.v2.f32 	{%f53, %f54}, [%rd722];
	add.s64 	%rd172, %rd166, %rd21;
	st.v2.f32 	[%rd172], {%f53, %f54};
	add.s64 	%rd173, %rd167, %rd10;
	setp.ge.u64 	%p56, %rd173, %rd7;
	@%p56 bra 	$L__BB1_257;
	shl.b64 	%rd174, %rd173, 1;
	or.b64  	%rd723, %rd174, %rd9;
	and.b64  	%rd724, %rd723, -4294967296;
	setp.ne.s64 	%p57, %rd724, 0;
	@%p57 bra 	$L__BB1_111;
	cvt.u32.u64 	%r89, %rd9;
	cvt.u32.u64 	%r90, %rd174;
	div.u32 	%r91, %r90, %r89;
	cvt.u64.u32 	%rd1158, %r91;
	bra.uni 	$L__BB1_112;
$L__BB1_111:
	div.s64 	%rd1158, %rd174, %rd9;
$L__BB1_112:
	mul.lo.s64 	%rd725, %rd1158, %rd9;
	sub.s64 	%rd726, %rd174, %rd725;
	mad.lo.s64 	%rd727, %rd1158, %rd396, %rd6;
	mad.lo.s64 	%rd728, %rd726, %rd397, %rd727;
	shr.u64 	%rd729, %rd728, 63;
	add.s64 	%rd730, %rd728, %rd729;
	shl.b64 	%rd731, %rd730, 2;
	and.b64  	%rd732, %rd731, -8;
	add.s64 	%rd733, %rd1, %rd732;
	ld.global.v2.f32 	{%f55, %f56}, [%rd733];
	add.s64 	%rd178, %rd172, %rd21;
	st.v2.f32 	[%rd178], {%f55, %f56};
	add.s64 	%rd179, %rd173, %rd10;
	setp.ge.u64 	%p58, %rd179, %rd7;
	@%p58 bra 	$L__BB1_257;
	shl.b64 	%rd180, %rd179, 1;
	or.b64  	%rd734, %rd180, %rd9;
	and.b64  	%rd735, %rd734, -4294967296;
	setp.ne.s64 	%p59, %rd735, 0;
	@%p59 bra 	$L__BB1_115;
	cvt.u32.u64 	%r92, %rd9;
	cvt.u32.u64 	%r93, %rd180;
	div.u32 	%r94, %r93, %r92;
	cvt.u64.u32 	%rd1159, %r94;
	bra.uni 	$L__BB1_116;
$L__BB1_115:
	div.s64 	%rd1159, %rd180, %rd9;
$L__BB1_116:
	mul.lo.s64 	%rd736, %rd1159, %rd9;
	sub.s64 	%rd737, %rd180, %rd736;
	mad.lo.s64 	%rd738, %rd1159, %rd396, %rd6;
	mad.lo.s64 	%rd739, %rd737, %rd397, %rd738;
	shr.u64 	%rd740, %rd739, 63;
	add.s64 	%rd741, %rd739, %rd740;
	shl.b64 	%rd742, %rd741, 2;
	and.b64  	%rd743, %rd742, -8;
	add.s64 	%rd744, %rd1, %rd743;
	ld.global.v2.f32 	{%f57, %f58}, [%rd744];
	add.s64 	%rd184, %rd178, %rd21;
	st.v2.f32 	[%rd184], {%f57, %f58};
	add.s64 	%rd185, %rd179, %rd10;
	setp.ge.u64 	%p60, %rd185, %rd7;
	@%p60 bra 	$L__BB1_257;
	shl.b64 	%rd186, %rd185, 1;
	or.b64  	%rd745, %rd186, %rd9;
	and.b64  	%rd746, %rd745, -4294967296;
	setp.ne.s64 	%p61, %rd746, 0;
	@%p61 bra 	$L__BB1_119;
	cvt.u32.u64 	%r95, %rd9;
	cvt.u32.u64 	%r96, %rd186;
	div.u32 	%r97, %r96, %r95;
	cvt.u64.u32 	%rd1160, %r97;
	bra.uni 	$L__BB1_120;
$L__BB1_119:
	div.s64 	%rd1160, %rd186, %rd9;
$L__BB1_120:
	mul.lo.s64 	%rd747, %rd1160, %rd9;
	sub.s64 	%rd748, %rd186, %rd747;
	mad.lo.s64 	%rd749, %rd1160, %rd396, %rd6;
	mad.lo.s64 	%rd750, %rd748, %rd397, %rd749;
	shr.u64 	%rd751, %rd750, 63;
	add.s64 	%rd752, %rd750, %rd751;
	shl.b64 	%rd753, %rd752, 2;
	and.b64  	%rd754, %rd753, -8;
	add.s64 	%rd755, %rd1, %rd754;
	ld.global.v2.f32 	{%f59, %f60}, [%rd755];
	add.s64 	%rd190, %rd184, %rd21;
	st.v2.f32 	[%rd190], {%f59, %f60};
	add.s64 	%rd191, %rd185, %rd10;
	setp.ge.u64 	%p62, %rd191, %rd7;
	@%p62 bra 	$L__BB1_257;
	shl.b64 	%rd192, %rd191, 1;
	or.b64  	%rd756, %rd192, %rd9;
	and.b64  	%rd757, %rd756, -4294967296;
	setp.ne.s64 	%p63, %rd757, 0;
	@%p63 bra 	$L__BB1_123;
	cvt.u32.u64 	%r98, %rd9;
	cvt.u32.u64 	%r99, %rd192;
	div.u32 	%r100, %r99, %r98;
	cvt.u64.u32 	%rd1161, %r100;
	bra.uni 	$L__BB1_124;
$L__BB1_123:
	div.s64 	%rd1161, %rd192, %rd9;
$L__BB1_124:
	mul.lo.s64 	%rd758, %rd1161, %rd9;
	sub.s64 	%rd759, %rd192, %rd758;
	mad.lo.s64 	%rd760, %rd1161, %rd396, %rd6;
	mad.lo.s64 	%rd761, %rd759, %rd397, %rd760;
	shr.u64 	%rd762, %rd761, 63;
	add.s64 	%rd763, %rd761, %rd762;
	shl.b64 	%rd764, %rd763, 2;
	and.b64  	%rd765, %rd764, -8;
	add.s64 	%rd766, %rd1, %rd765;
	ld.global.v2.f32 	{%f61, %f62}, [%rd766];
	add.s64 	%rd196, %rd190, %rd21;
	st.v2.f32 	[%rd196], {%f61, %f62};
	add.s64 	%rd197, %rd191, %rd10;
	setp.ge.u64 	%p64, %rd197, %rd7;
	@%p64 bra 	$L__BB1_257;
	shl.b64 	%rd198, %rd197, 1;
	or.b64  	%rd767, %rd198, %rd9;
	and.b64  	%rd768, %rd767, -4294967296;
	setp.ne.s64 	%p65, %rd768, 0;
	@%p65 bra 	$L__BB1_127;
	cvt.u32.u64 	%r101, %rd9;
	cvt.u32.u64 	%r102, %rd198;
	div.u32 	%r103, %r102, %r101;
	cvt.u64.u32 	%rd1162, %r103;
	bra.uni 	$L__BB1_128;
$L__BB1_127:
	div.s64 	%rd1162, %rd198, %rd9;
$L__BB1_128:
	mul.lo.s64 	%rd769, %rd1162, %rd9;
	sub.s64 	%rd770, %rd198, %rd769;
	mad.lo.s64 	%rd771, %rd1162, %rd396, %rd6;
	mad.lo.s64 	%rd772, %rd770, %rd397, %rd771;
	shr.u64 	%rd773, %rd772, 63;
	add.s64 	%rd774, %rd772, %rd773;
	shl.b64 	%rd775, %rd774, 2;
	and.b64  	%rd776, %rd775, -8;
	add.s64 	%rd777, %rd1, %rd776;
	ld.global.v2.f32 	{%f63, %f64}, [%rd777];
	add.s64 	%rd202, %rd196, %rd21;
	st.v2.f32 	[%rd202], {%f63, %f64};
	add.s64 	%rd203, %rd197, %rd10;
	setp.ge.u64 	%p66, %rd203, %rd7;
	@%p66 bra 	$L__BB1_257;
	shl.b64 	%rd204, %rd203, 1;
	or.b64  	%rd778, %rd204, %rd9;
	and.b64  	%rd779, %rd778, -4294967296;
	setp.ne.s64 	%p67, %rd779, 0;
	@%p67 bra 	$L__BB1_131;
	cvt.u32.u64 	%r104, %rd9;
	cvt.u32.u64 	%r105, %rd204;
	div.u32 	%r106, %r105, %r104;
	cvt.u64.u32 	%rd1163, %r106;
	bra.uni 	$L__BB1_132;
$L__BB1_131:
	div.s64 	%rd1163, %rd204, %rd9;
$L__BB1_132:
	mul.lo.s64 	%rd780, %rd1163, %rd9;
	sub.s64 	%rd781, %rd204, %rd780;
	mad.lo.s64 	%rd782, %rd1163, %rd396, %rd6;
	mad.lo.s64 	%rd783, %rd781, %rd397, %rd782;
	shr.u64 	%rd784, %rd783, 63;
	add.s64 	%rd785, %rd783, %rd784;
	shl.b64 	%rd786, %rd785, 2;
	and.b64  	%rd787, %rd786, -8;
	add.s64 	%rd788, %rd1, %rd787;
	ld.global.v2.f32 	{%f65, %f66}, [%rd788];
	add.s64 	%rd208, %rd202, %rd21;
	st.v2.f32 	[%rd208], {%f65, %f66};
	add.s64 	%rd209, %rd203, %rd10;
	setp.ge.u64 	%p68, %rd209, %rd7;
	@%p68 bra 	$L__BB1_257;
	shl.b64 	%rd210, %rd209, 1;
	or.b64  	%rd789, %rd210, %rd9;
	and.b64  	%rd790, %rd789, -4294967296;
	setp.ne.s64 	%p69, %rd790, 0;
	@%p69 bra 	$L__BB1_135;
	cvt.u32.u64 	%r107, %rd9;
	cvt.u32.u64 	%r108, %rd210;
	div.u32 	%r109, %r108, %r107;
	cvt.u64.u32 	%rd1164, %r109;
	bra.uni 	$L__BB1_136;
$L__BB1_135:
	div.s64 	%rd1164, %rd210, %rd9;
$L__BB1_136:
	mul.lo.s64 	%rd791, %rd1164, %rd9;
	sub.s64 	%rd792, %rd210, %rd791;
	mad.lo.s64 	%rd793, %rd1164, %rd396, %rd6;
	mad.lo.s64 	%rd794, %rd792, %rd397, %rd793;
	shr.u64 	%rd795, %rd794, 63;
	add.s64 	%rd796, %rd794, %rd795;
	shl.b64 	%rd797, %rd796, 2;
	and.b64  	%rd798, %rd797, -8;
	add.s64 	%rd799, %rd1, %rd798;
	ld.global.v2.f32 	{%f67, %f68}, [%rd799];
	add.s64 	%rd214, %rd208, %rd21;
	st.v2.f32 	[%rd214], {%f67, %f68};
	add.s64 	%rd215, %rd209, %rd10;
	setp.ge.u64 	%p70, %rd215, %rd7;
	@%p70 bra 	$L__BB1_257;
	shl.b64 	%rd216, %rd215, 1;
	or.b64  	%rd800, %rd216, %rd9;
	and.b64  	%rd801, %rd800, -4294967296;
	setp.ne.s64 	%p71, %rd801, 0;
	@%p71 bra 	$L__BB1_139;
	cvt.u32.u64 	%r110, %rd9;
	cvt.u32.u64 	%r111, %rd216;
	div.u32 	%r112, %r111, %r110;
	cvt.u64.u32 	%rd1165, %r112;
	bra.uni 	$L__BB1_140;
$L__BB1_139:
	div.s64 	%rd1165, %rd216, %rd9;
$L__BB1_140:
	mul.lo.s64 	%rd802, %rd1165, %rd9;
	sub.s64 	%rd803, %rd216, %rd802;
	mad.lo.s64 	%rd804, %rd1165, %rd396, %rd6;
	mad.lo.s64 	%rd805, %rd803, %rd397, %rd804;
	shr.u64 	%rd806, %rd805, 63;
	add.s64 	%rd807, %rd805, %rd806;
	shl.b64 	%rd808, %rd807, 2;
	and.b64  	%rd809, %rd808, -8;
	add.s64 	%rd810, %rd1, %rd809;
	ld.global.v2.f32 	{%f69, %f70}, [%rd810];
	add.s64 	%rd220, %rd214, %rd21;
	st.v2.f32 	[%rd220], {%f69, %f70};
	add.s64 	%rd221, %rd215, %rd10;
	setp.ge.u64 	%p72, %rd221, %rd7;
	@%p72 bra 	$L__BB1_257;
	shl.b64 	%rd222, %rd221, 1;
	or.b64  	%rd811, %rd222, %rd9;
	and.b64  	%rd812, %rd811, -4294967296;
	setp.ne.s64 	%p73, %rd812, 0;
	@%p73 bra 	$L__BB1_143;
	cvt.u32.u64 	%r113, %rd9;
	cvt.u32.u64 	%r114, %rd222;
	div.u32 	%r115, %r114, %r113;
	cvt.u64.u32 	%rd1166, %r115;
	bra.uni 	$L__BB1_144;
$L__BB1_143:
	div.s64 	%rd1166, %rd222, %rd9;
$L__BB1_144:
	mul.lo.s64 	%rd813, %rd1166, %rd9;
	sub.s64 	%rd814, %rd222, %rd813;
	mad.lo.s64 	%rd815, %rd1166, %rd396, %rd6;
	mad.lo.s64 	%rd816, %rd814, %rd397, %rd815;
	shr.u64 	%rd817, %rd816, 63;
	add.s64 	%rd818, %rd816, %rd817;
	shl.b64 	%rd819, %rd818, 2;
	and.b64  	%rd820, %rd819, -8;
	add.s64 	%rd821, %rd1, %rd820;
	ld.global.v2.f32 	{%f71, %f72}, [%rd821];
	add.s64 	%rd226, %rd220, %rd21;
	st.v2.f32 	[%rd226], {%f71, %f72};
	add.s64 	%rd227, %rd221, %rd10;
	setp.ge.u64 	%p74, %rd227, %rd7;
	@%p74 bra 	$L__BB1_257;
	shl.b64 	%rd228, %rd227, 1;
	or.b64  	%rd822, %rd228, %rd9;
	and.b64  	%rd823, %rd822, -4294967296;
	setp.ne.s64 	%p75, %rd823, 0;
	@%p75 bra 	$L__BB1_147;
	cvt.u32.u64 	%r116, %rd9;
	cvt.u32.u64 	%r117, %rd228;
	div.u32 	%r118, %r117, %r116;
	cvt.u64.u32 	%rd1167, %r118;
	bra.uni 	$L__BB1_148;
$L__BB1_147:
	div.s64 	%rd1167, %rd228, %rd9;
$L__BB1_148:
	mul.lo.s64 	%rd824, %rd1167, %rd9;
	sub.s64 	%rd825, %rd228, %rd824;
	mad.lo.s64 	%rd826, %rd1167, %rd396, %rd6;
	mad.lo.s64 	%rd827, %rd825, %rd397, %rd826;
	shr.u64 	%rd828, %rd827, 63;
	add.s64 	%rd829, %rd827, %rd828;
	shl.b64 	%rd830, %rd829, 2;
	and.b64  	%rd831, %rd830, -8;
	add.s64 	%rd832, %rd1, %rd831;
	ld.global.v2.f32 	{%f73, %f74}, [%rd832];
	add.s64 	%rd232, %rd226, %rd21;
	st.v2.f32 	[%rd232], {%f73, %f74};
	add.s64 	%rd233, %rd227, %rd10;
	setp.ge.u64 	%p76, %rd233, %rd7;
	@%p76 bra 	$L__BB1_257;
	shl.b64 	%rd234, %rd233, 1;
	or.b64  	%rd833, %rd234, %rd9;
	and.b64  	%rd834, %rd833, -4294967296;
	setp.ne.s64 	%p77, %rd834, 0;
	@%p77 bra 	$L__BB1_151;
	cvt.u32.u64 	%r119, %rd9;
	cvt.u32.u64 	%r120, %rd234;
	div.u32 	%r121, %r120, %r119;
	cvt.u64.u32 	%rd1168, %r121;
	bra.uni 	$L__BB1_152;
$L__BB1_151:
	div.s64 	%rd1168, %rd234, %rd9;
$L__BB1_152:
	mul.lo.s64 	%rd835, %rd1168, %rd9;
	sub.s64 	%rd836, %rd234, %rd835;
	mad.lo.s64 	%rd837, %rd1168, %rd396, %rd6;
	mad.lo.s64 	%rd838, %rd836, %rd397, %rd837;
	shr.u64 	%rd839, %rd838, 63;
	add.s64 	%rd840, %rd838, %rd839;
	shl.b64 	%rd841, %rd840, 2;
	and.b64  	%rd842, %rd841, -8;
	add.s64 	%rd843, %rd1, %rd842;
	ld.global.v2.f32 	{%f75, %f76}, [%rd843];
	add.s64 	%rd238, %rd232, %rd21;
	st.v2.f32 	[%rd238], {%f75, %f76};
	add.s64 	%rd239, %rd233, %rd10;
	setp.ge.u64 	%p78, %rd239, %rd7;
	@%p78 bra 	$L__BB1_257;
	shl.b64 	%rd240, %rd239, 1;
	or.b64  	%rd844, %rd240, %rd9;
	and.b64  	%rd845, %rd844, -4294967296;
	setp.ne.s64 	%p79, %rd845, 0;
	@%p79 bra 	$L__BB1_155;
	cvt.u32.u64 	%r122, %rd9;
	cvt.u32.u64 	%r123, %rd240;
	div.u32 	%r124, %r123, %r122;
	cvt.u64.u32 	%rd1169, %r124;
	bra.uni 	$L__BB1_156;
$L__BB1_155:
	div.s64 	%rd1169, %rd240, %rd9;
$L__BB1_156:
	mul.lo.s64 	%rd846, %rd1169, %rd9;
	sub.s64 	%rd847, %rd240, %rd846;
	mad.lo.s64 	%rd848, %rd1169, %rd396, %rd6;
	mad.lo.s64 	%rd849, %rd847, %rd397, %rd848;
	shr.u64 	%rd850, %rd849, 63;
	add.s64 	%rd851, %rd849, %rd850;
	shl.b64 	%rd852, %rd851, 2;
	and.b64  	%rd853, %rd852, -8;
	add.s64 	%rd854, %rd1, %rd853;
	ld.global.v2.f32 	{%f77, %f78}, [%rd854];
	add.s64 	%rd244, %rd238, %rd21;
	st.v2.f32 	[%rd244], {%f77, %f78};
	add.s64 	%rd245, %rd239, %rd10;
	setp.ge.u64 	%p80, %rd245, %rd7;
	@%p80 bra 	$L__BB1_257;
	shl.b64 	%rd246, %rd245, 1;
	or.b64  	%rd855, %rd246, %rd9;
	and.b64  	%rd856, %rd855, -4294967296;
	setp.ne.s64 	%p81, %rd856, 0;
	@%p81 bra 	$L__BB1_159;
	cvt.u32.u64 	%r125, %rd9;
	cvt.u32.u64 	%r126, %rd246;
	div.u32 	%r127, %r126, %r125;
	cvt.u64.u32 	%rd1170, %r127;
	bra.uni 	$L__BB1_160;
$L__BB1_159:
	div.s64 	%rd1170, %rd246, %rd9;
$L__BB1_160:
	mul.lo.s64 	%rd857, %rd1170, %rd9;
	sub.s64 	%rd858, %rd246, %rd857;
	mad.lo.s64 	%rd859, %rd1170, %rd396, %rd6;
	mad.lo.s64 	%rd860, %rd858, %rd397, %rd859;
	shr.u64 	%rd861, %rd860, 63;
	add.s64 	%rd862, %rd860, %rd861;
	shl.b64 	%rd863, %rd862, 2;
	and.b64  	%rd864, %rd863, -8;
	add.s64 	%rd865, %rd1, %rd864;
	ld.global.v2.f32 	{%f79, %f80}, [%rd865];
	add.s64 	%rd250, %rd244, %rd21;
	st.v2.f32 	[%rd250], {%f79, %f80};
	add.s64 	%rd251, %rd245, %rd10;
	setp.ge.u64 	%p82, %rd251, %rd7;
	@%p82 bra 	$L__BB1_257;
	shl.b64 	%rd252, %rd251, 1;
	or.b64  	%rd866, %rd252, %rd9;
	and.b64  	%rd867, %rd866, -4294967296;
	setp.ne.s64 	%p83, %rd867, 0;
	@%p83 bra 	$L__BB1_163;
	cvt.u32.u64 	%r128, %rd9;
	cvt.u32.u64 	%r129, %rd252;
	div.u32 	%r130, %r129, %r128;
	cvt.u64.u32 	%rd1171, %r130;
	bra.uni 	$L__BB1_164;
$L__BB1_163:
	div.s64 	%rd1171, %rd252, %rd9;
$L__BB1_164:
	mul.lo.s64 	%rd868, %rd1171, %rd9;
	sub.s64 	%rd869, %rd252, %rd868;
	mad.lo.s64 	%rd870, %rd1171, %rd396, %rd6;
	mad.lo.s64 	%rd871, %rd869, %rd397, %rd870;
	shr.u64 	%rd872, %rd871, 63;
	add.s64 	%rd873, %rd871, %rd872;
	shl.b64 	%rd874, %rd873, 2;
	and.b64  	%rd875, %rd874, -8;
	add.s64 	%rd876, %rd1, %rd875;
	ld.global.v2.f32 	{%f81, %f82}, [%rd876];
	add.s64 	%rd256, %rd250, %rd21;
	st.v2.f32 	[%rd256], {%f81, %f82};
	add.s64 	%rd257, %rd251, %rd10;
	setp.ge.u64 	%p84, %rd257, %rd7;
	@%p84 bra 	$L__BB1_257;
	shl.b64 	%rd258, %rd257, 1;
	or.b64  	%rd877, %rd258, %rd9;
	and.b64  	%rd878, %rd877, -4294967296;
	setp.ne.s64 	%p85, %rd878, 0;
	@%p85 bra 	$L__BB1_167;
	cvt.u32.u64 	%r131, %rd9;
	cvt.u32.u64 	%r132, %rd258;
	div.u32 	%r133, %r132, %r131;
	cvt.u64.u32 	%rd1172, %r133;
	bra.uni 	$L__BB1_168;
$L__BB1_167:
	div.s64 	%rd1172, %rd258, %rd9;
$L__BB1_168:
	mul.lo.s64 	%rd879, %rd1172, %rd9;
	sub.s64 	%rd880, %rd258, %rd879;
	mad.lo.s64 	%rd881, %rd1172, %rd396, %rd6;
	mad.lo.s64 	%rd882, %rd880, %rd397, %rd881;
	shr.u64 	%rd883, %rd882, 63;
	add.s64 	%rd884, %rd882, %rd883;
	shl.b64 	%rd885, %rd884, 2;
	and.b64  	%rd886, %rd885, -8;
	add.s64 	%rd887, %rd1, %rd886;
	ld.global.v2.f32 	{%f83, %f84}, [%rd887];
	add.s64 	%rd262, %rd256, %rd21;
	st.v2.f32 	[%rd262], {%f83, %f84};
	add.s64 	%rd263, %rd257, %rd10;
	setp.ge.u64 	%p86, %rd263, %rd7;
	@%p86 bra 	$L__BB1_257;
	shl.b64 	%rd264, %rd263, 1;
	or.b64  	%rd888, %rd264, %rd9;
	and.b64  	%rd889, %rd888, -4294967296;
	setp.ne.s64 	%p87, %rd889, 0;
	@%p87 bra 	$L__BB1_171;
	cvt.u32.u64 	%r134, %rd9;
	cvt.u32.u64 	%r135, %rd264;
	div.u32 	%r136, %r135, %r134;
	cvt.u64.u32 	%rd1173, %r136;
	bra.uni 	$L__BB1_172;
$L__BB1_171:
	div.s64 	%rd1173, %rd264, %rd9;
$L__BB1_172:
	mul.lo.s64 	%rd890, %rd1173, %rd9;
	sub.s64 	%rd891, %rd264, %rd890;
	mad.lo.s64 	%rd892, %rd1173, %rd396, %rd6;
	mad.lo.s64 	%rd893, %rd891, %rd397, %rd892;
	shr.u64 	%rd894, %rd893, 63;
	add.s64 	%rd895, %rd893, %rd894;
	shl.b64 	%rd896, %rd895, 2;
	and.b64  	%rd897, %rd896, -8;
	add.s64 	%rd898, %rd1, %rd897;
	ld.global.v2.f32 	{%f85, %f86}, [%rd898];
	add.s64 	%rd268, %rd262, %rd21;
	st.v2.f32 	[%rd268], {%f85, %f86};
	add.s64 	%rd269, %rd263, %rd10;
	setp.ge.u64 	%p88, %rd269, %rd7;
	@%p88 bra 	$L__BB1_257;
	shl.b64 	%rd270, %rd269, 1;
	or.b64  	%rd899, %rd270, %rd9;
	and.b64  	%rd900, %rd899, -4294967296;
	setp.ne.s64 	%p89, %rd900, 0;
	@%p89 bra 	$L__BB1_175;
	cvt.u32.u64 	%r137, %rd9;
	cvt.u32.u64 	%r138, %rd270;
	div.u32 	%r139, %r138, %r137;
	cvt.u64.u32 	%rd1174, %r139;
	bra.uni 	$L__BB1_176;
$L__BB1_175:
	div.s64 	%rd1174, %rd270, %rd9;
$L__BB1_176:
	mul.lo.s64 	%rd901, %rd1174, %rd9;
	sub.s64 	%rd902, %rd270, %rd901;
	mad.lo.s64 	%rd903, %rd1174, %rd396, %rd6;
	mad.lo.s64 	%rd904, %rd902, %rd397, %rd903;
	shr.u64 	%rd905, %rd904, 63;
	add.s64 	%rd906, %rd904, %rd905;
	shl.b64 	%rd907, %rd906, 2;
	and.b64  	%rd908, %rd907, -8;
	add.s64 	%rd909, %rd1, %rd908;
	ld.global.v2.f32 	{%f87, %f88}, [%rd909];
	add.s64 	%rd274, %rd268, %rd21;
	st.v2.f32 	[%rd274], {%f87, %f88};
	add.s64 	%rd275, %rd269, %rd10;
	setp.ge.u64 	%p90, %rd275, %rd7;
	@%p90 bra 	$L__BB1_257;
	shl.b64 	%rd276, %rd275, 1;
	or.b64  	%rd910, %rd276, %rd9;
	and.b64  	%rd911, %rd910, -4294967296;
	setp.ne.s64 	%p91, %rd911, 0;
	@%p91 bra 	$L__BB1_179;
	cvt.u32.u64 	%r140, %rd9;
	cvt.u32.u64 	%r141, %rd276;
	div.u32 	%r142, %r141, %r140;
	cvt.u64.u32 	%rd1175, %r142;
	bra.uni 	$L__BB1_180;
$L__BB1_179:
	div.s64 	%rd1175, %rd276, %rd9;
$L__BB1_180:
	mul.lo.s64 	%rd912, %rd1175, %rd9;
	sub.s64 	%rd913, %rd276, %rd912;
	mad.lo.s64 	%rd914, %rd1175, %rd396, %rd6;
	mad.lo.s64 	%rd915, %rd913, %rd397, %rd914;
	shr.u64 	%rd916, %rd915, 63;
	add.s64 	%rd917, %rd915, %rd916;
	shl.b64 	%rd918, %rd917, 2;
	and.b64  	%rd919, %rd918, -8;
	add.s64 	%rd920, %rd1, %rd919;
	ld.global.v2.f32 	{%f89, %f90}, [%rd920];
	add.s64 	%rd280, %rd274, %rd21;
	st.v2.f32 	[%rd280], {%f89, %f90};
	add.s64 	%rd281, %rd275, %rd10;
	setp.ge.u64 	%p92, %rd281, %rd7;
	@%p92 bra 	$L__BB1_257;
	shl.b64 	%rd282, %rd281, 1;
	or.b64  	%rd921, %rd282, %rd9;
	and.b64  	%rd922, %rd921, -4294967296;
	setp.ne.s64 	%p93, %rd922, 0;
	@%p93 bra 	$L__BB1_183;
	cvt.u32.u64 	%r143, %rd9;
	cvt.u32.u64 	%r144, %rd282;
	div.u32 	%r145, %r144, %r143;
	cvt.u64.u32 	%rd1176, %r145;
	bra.uni 	$L__BB1_184;
$L__BB1_183:
	div.s64 	%rd1176, %rd282, %rd9;
$L__BB1_184:
	mul.lo.s64 	%rd923, %rd1176, %rd9;
	sub.s64 	%rd924, %rd282, %rd923;
	mad.lo.s64 	%rd925, %rd1176, %rd396, %rd6;
	mad.lo.s64 	%rd926, %rd924, %rd397, %rd925;
	shr.u64 	%rd927, %rd926, 63;
	add.s64 	%rd928, %rd926, %rd927;
	shl.b64 	%rd929, %rd928, 2;
	and.b64  	%rd930, %rd929, -8;
	add.s64 	%rd931, %rd1, %rd930;
	ld.global.v2.f32 	{%f91, %f92}, [%rd931];
	add.s64 	%rd286, %rd280, %rd21;
	st.v2.f32 	[%rd286], {%f91, %f92};
	add.s64 	%rd287, %rd281, %rd10;
	setp.ge.u64 	%p94, %rd287, %rd7;
	@%p94 bra 	$L__BB1_257;
	shl.b64 	%rd288, %rd287, 1;
	or.b64  	%rd932, %rd288, %rd9;
	and.b64  	%rd933, %rd932, -4294967296;
	setp.ne.s64 	%p95, %rd933, 0;
	@%p95 bra 	$L__BB1_187;
	cvt.u32.u64 	%r146, %rd9;
	cvt.u32.u64 	%r147, %rd288;
	div.u32 	%r148, %r147, %r146;
	cvt.u64.u32 	%rd1177, %r148;
	bra.uni 	$L__BB1_188;
$L__BB1_187:
	div.s64 	%rd1177, %rd288, %rd9;
$L__BB1_188:
	mul.lo.s64 	%rd934, %rd1177, %rd9;
	sub.s64 	%rd935, %rd288, %rd934;
	mad.lo.s64 	%rd936, %rd1177, %rd396, %rd6;
	mad.lo.s64 	%rd937, %rd935, %rd397, %rd936;
	shr.u64 	%rd938, %rd937, 63;
	add.s64 	%rd939, %rd937, %rd938;
	shl.b64 	%rd940, %rd939, 2;
	and.b64  	%rd941, %rd940, -8;
	add.s64 	%rd942, %rd1, %rd941;
	ld.global.v2.f32 	{%f93, %f94}, [%rd942];
	add.s64 	%rd292, %rd286, %rd21;
	st.v2.f32 	[%rd292], {%f93, %f94};
	add.s64 	%rd293, %rd287, %rd10;
	setp.ge.u64 	%p96, %rd293, %rd7;
	@%p96 bra 	$L__BB1_257;
	shl.b64 	%rd294, %rd293, 1;
	or.b64  	%rd943, %rd294, %rd9;
	and.b64  	%rd944, %rd943, -4294967296;
	setp.ne.s64 	%p97, %rd944, 0;
	@%p97 bra 	$L__BB1_191;
	cvt.u32.u64 	%r149, %rd9;
	cvt.u32.u64 	%r150, %rd294;
	div.u32 	%r151, %r150, %r149;
	cvt.u64.u32 	%rd1178, %r151;
	bra.uni 	$L__BB1_192;
$L__BB1_191:
	div.s64 	%rd1178, %rd294, %rd9;
$L__BB1_192:
	mul.lo.s64 	%rd945, %rd1178, %rd9;
	sub.s64 	%rd946, %rd294, %rd945;
	mad.lo.s64 	%rd947, %rd1178, %rd396, %rd6;
	mad.lo.s64 	%rd948, %rd946, %rd397, %rd947;
	shr.u64 	%rd949, %rd948, 63;
	add.s64 	%rd950, %rd948, %rd949;
	shl.b64 	%rd951, %rd950, 2;
	and.b64  	%rd952, %rd951, -8;
	add.s64 	%rd953, %rd1, %rd952;
	ld.global.v2.f32 	{%f95, %f96}, [%rd953];
	add.s64 	%rd298, %rd292, %rd21;
	st.v2.f32 	[%rd298], {%f95, %f96};
	add.s64 	%rd299, %rd293, %rd10;
	setp.ge.u64 	%p98, %rd299, %rd7;
	@%p98 bra 	$L__BB1_257;
	shl.b64 	%rd300, %rd299, 1;
	or.b64  	%rd954, %rd300, %rd9;
	and.b64  	%rd955, %rd954, -4294967296;
	setp.ne.s64 	%p99, %rd955, 0;
	@%p99 bra 	$L__BB1_195;
	cvt.u32.u64 	%r152, %rd9;
	cvt.u32.u64 	%r153, %rd300;
	div.u32 	%r154, %r153, %r152;
	cvt.u64.u32 	%rd1179, %r154;
	bra.uni 	$L__BB1_196;
$L__BB1_195:
	div.s64 	%rd1179, %rd300, %rd9;
$L__BB1_196:
	mul.lo.s64 	%rd956, %rd1179, %rd9;
	sub.s64 	%rd957, %rd300, %rd956;
	mad.lo.s64 	%rd958, %rd1179, %rd396, %rd6;
	mad.lo.s64 	%rd959, %rd957, %rd397, %rd958;
	shr.u64 	%rd960, %rd959, 63;
	add.s64 	%rd961, %rd959, %rd960;
	shl.b64 	%rd962, %rd961, 2;
	and.b64  	%rd963, %rd962, -8;
	add.s64 	%rd964, %rd1, %rd963;
	ld.global.v2.f32 	{%f97, %f98}, [%rd964];
	add.s64 	%rd304, %rd298, %rd21;
	st.v2.f32 	[%rd304], {%f97, %f98};
	add.s64 	%rd305, %rd299, %rd10;
	setp.ge.u64 	%p100, %rd305, %rd7;
	@%p100 bra 	$L__BB1_257;
	shl.b64 	%rd306, %rd305, 1;
	or.b64  	%rd965, %rd306, %rd9;
	and.b64  	%rd966, %rd965, -4294967296;
	setp.ne.s64 	%p101, %rd966, 0;
	@%p101 bra 	$L__BB1_199;
	cvt.u32.u64 	%r155, %rd9;
	cvt.u32.u64 	%r156, %rd306;
	div.u32 	%r157, %r156, %r155;
	cvt.u64.u32 	%rd1180, %r157;
	bra.uni 	$L__BB1_200;
$L__BB1_199:
	div.s64 	%rd1180, %rd306, %rd9;
$L__BB1_200:
	mul.lo.s64 	%rd967, %rd1180, %rd9;
	sub.s64 	%rd968, %rd306, %rd967;
	mad.lo.s64 	%rd969, %rd1180, %rd396, %rd6;
	mad.lo.s64 	%rd970, %rd968, %rd397, %rd969;
	shr.u64 	%rd971, %rd970, 63;
	add.s64 	%rd972, %rd970, %rd971;
	shl.b64 	%rd973, %rd972, 2;
	and.b64  	%rd974, %rd973, -8;
	add.s64 	%rd975, %rd1, %rd974;
	ld.global.v2.f32 	{%f99, %f100}, [%rd975];
	add.s64 	%rd310, %rd304, %rd21;
	st.v2.f32 	[%rd310], {%f99, %f100};
	add.s64 	%rd311, %rd305, %rd10;
	setp.ge.u64 	%p102, %rd311, %rd7;
	@%p102 bra 	$L__BB1_257;
	shl.b64 	%rd312, %rd311, 1;
	or.b64  	%rd976, %rd312, %rd9;
	and.b64  	%rd977, %rd976, -4294967296;
	setp.ne.s64 	%p103, %rd977, 0;
	@%p103 bra 	$L__BB1_203;
	cvt.u32.u64 	%r158, %rd9;
	cvt.u32.u64 	%r159, %rd312;
	div.u32 	%r160, %r159, %r158;
	cvt.u64.u32 	%rd1181, %r160;
	bra.uni 	$L__BB1_204;
$L__BB1_203:
	div.s64 	%rd1181, %rd312, %rd9;
$L__BB1_204:
	mul.lo.s64 	%rd978, %rd1181, %rd9;
	sub.s64 	%rd979, %rd312, %rd978;
	mad.lo.s64 	%rd980, %rd1181, %rd396, %rd6;
	mad.lo.s64 	%rd981, %rd979, %rd397, %rd980;
	shr.u64 	%rd982, %rd981, 63;
	add.s64 	%rd983, %rd981, %rd982;
	shl.b64 	%rd984, %rd983, 2;
	and.b64  	%rd985, %rd984, -8;
	add.s64 	%rd986, %rd1, %rd985;
	ld.global.v2.f32 	{%f101, %f102}, [%rd986];
	add.s64 	%rd316, %rd310, %rd21;
	st.v2.f32 	[%rd316], {%f101, %f102};
	add.s64 	%rd317, %rd311, %rd10;
	setp.ge.u64 	%p104, %rd317, %rd7;
	@%p104 bra 	$L__BB1_257;
	shl.b64 	%rd318, %rd317, 1;
	or.b64  	%rd987, %rd318, %rd9;
	and.b64  	%rd988, %rd987, -4294967296;
	setp.ne.s64 	%p105, %rd988, 0;
	@%p105 bra 	$L__BB1_207;
	cvt.u32.u64 	%r161, %rd9;
	cvt.u32.u64 	%r162, %rd318;
	div.u32 	%r163, %r162, %r161;
	cvt.u64.u32 	%rd1182, %r163;
	bra.uni 	$L__BB1_208;
$L__BB1_207:
	div.s64 	%rd1182, %rd318, %rd9;
$L__BB1_208:
	mul.lo.s64 	%rd989, %rd1182, %rd9;
	sub.s64 	%rd990, %rd318, %rd989;
	mad.lo.s64 	%rd991, %rd1182, %rd396, %rd6;
	mad.lo.s64 	%rd992, %rd990, %rd397, %rd991;
	shr.u64 	%rd993, %rd992, 63;
	add.s64 	%rd994, %rd992, %rd993;
	shl.b64 	%rd995, %rd994, 2;
	and.b64  	%rd996, %rd995, -8;
	add.s64 	%rd997, %rd1, %rd996;
	ld.global.v2.f32 	{%f103, %f104}, [%rd997];
	add.s64 	%rd322, %rd316, %rd21;
	st.v2.f32 	[%rd322], {%f103, %f104};
	add.s64 	%rd323, %rd317, %rd10;
	setp.ge.u64 	%p106, %rd323, %rd7;
	@%p106 bra 	$L__BB1_257;
	shl.b64 	%rd324, %rd323, 1;
	or.b64  	%rd998, %rd324, %rd9;
	and.b64  	%rd999, %rd998, -4294967296;
	setp.ne.s64 	%p107, %rd999, 0;
	@%p107 bra 	$L__BB1_211;
	cvt.u32.u64 	%r164, %rd9;
	cvt.u32.u64 	%r165, %rd324;
	div.u32 	%r166, %r165, %r164;
	cvt.u64.u32 	%rd1183, %r166;
	bra.uni 	$L__BB1_212;
$L__BB1_211:
	div.s64 	%rd1183, %rd324, %rd9;
$L__BB1_212:
	mul.lo.s64 	%rd1000, %rd1183, %rd9;
	sub.s64 	%rd1001, %rd324, %rd1000;
	mad.lo.s64 	%rd1002, %rd1183, %rd396, %rd6;
	mad.lo.s64 	%rd1003, %rd1001, %rd397, %rd1002;
	shr.u64 	%rd1004, %rd1003, 63;
	add.s64 	%rd1005, %rd1003, %rd1004;
	shl.b64 	%rd1006, %rd1005, 2;
	and.b64  	%rd1007, %rd1006, -8;
	add.s64 	%rd1008, %rd1, %rd1007;
	ld.global.v2.f32 	{%f105, %f106}, [%rd1008];
	add.s64 	%rd328, %rd322, %rd21;
	st.v2.f32 	[%rd328], {%f105, %f106};
	add.s64 	%rd329, %rd323, %rd10;
	setp.ge.u64 	%p108, %rd329, %rd7;
	@%p108 bra 	$L__BB1_257;
	shl.b64 	%rd330, %rd329, 1;
	or.b64  	%rd1009, %rd330, %rd9;
	and.b64  	%rd1010, %rd1009, -4294967296;
	setp.ne.s64 	%p109, %rd1010, 0;
	@%p109 bra 	$L__BB1_215;
	cvt.u32.u64 	%r167, %rd9;
	cvt.u32.u64 	%r168, %rd330;
	div.u32 	%r169, %r168, %r167;
	cvt.u64.u32 	%rd1184, %r169;
	bra.uni 	$L__BB1_216;
$L__BB1_215:
	div.s64 	%rd1184, %rd330, %rd9;
$L__BB1_216:
	mul.lo.s64 	%rd1011, %rd1184, %rd9;
	sub.s64 	%rd1012, %rd330, %rd1011;
	mad.lo.s64 	%rd1013, %rd1184, %rd396, %rd6;
	mad.lo.s64 	%rd1014, %rd1012, %rd397, %rd1013;
	shr.u64 	%rd1015, %rd1014, 63;
	add.s64 	%rd1016, %rd1014, %rd1015;
	shl.b64 	%rd1017, %rd1016, 2;
	and.b64  	%rd1018, %rd1017, -8;
	add.s64 	%rd1019, %rd1, %rd1018;
	ld.global.v2.f32 	{%f107, %f108}, [%rd1019];
	add.s64 	%rd334, %rd328, %rd21;
	st.v2.f32 	[%rd334], {%f107, %f108};
	add.s64 	%rd335, %rd329, %rd10;
	setp.ge.u64 	%p110, %rd335, %rd7;
	@%p110 bra 	$L__BB1_257;
	shl.b64 	%rd336, %rd335, 1;
	or.b64  	%rd1020, %rd336, %rd9;
	and.b64  	%rd1021, %rd1020, -4294967296;
	setp.ne.s64 	%p111, %rd1021, 0;
	@%p111 bra 	$L__BB1_219;
	cvt.u32.u64 	%r170, %rd9;
	cvt.u32.u64 	%r171, %rd336;
	div.u32 	%r172, %r171, %r170;
	cvt.u64.u32 	%rd1185, %r172;
	bra.uni 	$L__BB1_220;
$L__BB1_219:
	div.s64 	%rd1185, %rd336, %rd9;
$L__BB1_220:
	mul.lo.s64 	%rd1022, %rd1185, %rd9;
	sub.s64 	%rd1023, %rd336, %rd1022;
	mad.lo.s64 	%rd1024, %rd1185, %rd396, %rd6;
	mad.lo.s64 	%rd1025, %rd1023, %rd397, %rd1024;
	shr.u64 	%rd1026, %rd1025, 63;
	add.s64 	%rd1027, %rd1025, %rd1026;
	shl.b64 	%rd1028, %rd1027, 2;
	and.b64  	%rd1029, %rd1028, -8;
	add.s64 	%rd1030, %rd1, %rd1029;
	ld.global.v2.f32 	{%f109, %f110}, [%rd1030];
	add.s64 	%rd340, %rd334, %rd21;
	st.v2.f32 	[%rd340], {%f109, %f110};
	add.s64 	%rd341, %rd335, %rd10;
	setp.ge.u64 	%p112, %rd341, %rd7;
	@%p112 bra 	$L__BB1_257;
	shl.b64 	%rd342, %rd341, 1;
	or.b64  	%rd1031, %rd342, %rd9;
	and.b64  	%rd1032, %rd1031, -4294967296;
	setp.ne.s64 	%p113, %rd1032, 0;
	@%p113 bra 	$L__BB1_223;
	cvt.u32.u64 	%r173, %rd9;
	cvt.u32.u64 	%r174, %rd342;
	div.u32 	%r175, %r174, %r173;
	cvt.u64.u32 	%rd1186, %r175;
	bra.uni 	$L__BB1_224;
$L__BB1_223:
	div.s64 	%rd1186, %rd342, %rd9;
$L__BB1_224:
	mul.lo.s64 	%rd1033, %rd1186, %rd9;
	sub.s64 	%rd1034, %rd342, %rd1033;
	mad.lo.s64 	%rd1035, %rd1186, %rd396, %rd6;
	mad.lo.s64 	%rd1036, %rd1034, %rd397, %rd1035;
	shr.u64 	%rd1037, %rd1036, 63;
	add.s64 	%rd1038, %rd1036, %rd1037;
	shl.b64 	%rd1039, %rd1038, 2;
	and.b64  	%rd1040, %rd1039, -8;
	add.s64 	%rd1041, %rd1, %rd1040;
	ld.global.v2.f32 	{%f111, %f112}, [%rd1041];
	add.s64 	%rd346, %rd340, %rd21;
	st.v2.f32 	[%rd346], {%f111, %f112};
	add.s64 	%rd347, %rd341, %rd10;
	setp.ge.u64 	%p114, %rd347, %rd7;
	@%p114 bra 	$L__BB1_257;
	shl.b64 	%rd348, %rd347, 1;
	or.b64  	%rd1042, %rd348, %rd9;
	and.b64  	%rd1043, %rd1042, -4294967296;
	setp.ne.s64 	%p115, %rd1043, 0;
	@%p115 bra 	$L__BB1_227;
	cvt.u32.u64 	%r176, %rd9;
	cvt.u32.u64 	%r177, %rd348;
	div.u32 	%r178, %r177, %r176;
	cvt.u64.u32 	%rd1187, %r178;
	bra.uni 	$L__BB1_228;
$L__BB1_227:
	div.s64 	%rd1187, %rd348, %rd9;
$L__BB1_228:
	mul.lo.s64 	%rd1044, %rd1187, %rd9;
	sub.s64 	%rd1045, %rd348, %rd1044;
	mad.lo.s64 	%rd1046, %rd1187, %rd396, %rd6;
	mad.lo.s64 	%rd1047, %rd1045, %rd397, %rd1046;
	shr.u64 	%rd1048, %rd1047, 63;
	add.s64 	%rd1049, %rd1047, %rd1048;
	shl.b64 	%rd1050, %rd1049, 2;
	and.b64  	%rd1051, %rd1050, -8;
	add.s64 	%rd1052, %rd1, %rd1051;
	ld.global.v2.f32 	{%f113, %f114}, [%rd1052];
	add.s64 	%rd352, %rd346, %rd21;
	st.v2.f32 	[%rd352], {%f113, %f114};
	add.s64 	%rd353, %rd347, %rd10;
	setp.ge.u64 	%p116, %rd353, %rd7;
	@%p116 bra 	$L__BB1_257;
	shl.b64 	%rd354, %rd353, 1;
	or.b64  	%rd1053, %rd354, %rd9;
	and.b64  	%rd1054, %rd1053, -4294967296;
	setp.ne.s64 	%p117, %rd1054, 0;
	@%p117 bra 	$L__BB1_231;
	cvt.u32.u64 	%r179, %rd9;
	cvt.u32.u64 	%r180, %rd354;
	div.u32 	%r181, %r180, %r179;
	cvt.u64.u32 	%rd1188, %r181;
	bra.uni 	$L__BB1_232;
$L__BB1_231:
	div.s64 	%rd1188, %rd354, %rd9;
$L__BB1_232:
	mul.lo.s64 	%rd1055, %rd1188, %rd9;
	sub.s64 	%rd1056, %rd354, %rd1055;
	mad.lo.s64 	%rd1057, %rd1188, %rd396, %rd6;
	mad.lo.s64 	%rd1058, %rd1056, %rd397, %rd1057;
	shr.u64 	%rd1059, %rd1058, 63;
	add.s64 	%rd1060, %rd1058, %rd1059;
	shl.b64 	%rd1061, %rd1060, 2;
	and.b64  	%rd1062, %rd1061, -8;
	add.s64 	%rd1063, %rd1, %rd1062;
	ld.global.v2.f32 	{%f115, %f116}, [%rd1063];
	add.s64 	%rd358, %rd352, %rd21;
	st.v2.f32 	[%rd358], {%f115, %f116};
	add.s64 	%rd359, %rd353, %rd10;
	setp.ge.u64 	%p118, %rd359, %rd7;
	@%p118 bra 	$L__BB1_257;
	shl.b64 	%rd360, %rd359, 1;
	or.b64  	%rd1064, %rd360, %rd9;
	and.b64  	%rd1065, %rd1064, -4294967296;
	setp.ne.s64 	%p119, %rd1065, 0;
	@%p119 bra 	$L__BB1_235;
	cvt.u32.u64 	%r182, %rd9;
	cvt.u32.u64 	%r183, %rd360;
	div.u32 	%r184, %r183, %r182;
	cvt.u64.u32 	%rd1189, %r184;
	bra.uni 	$L__BB1_236;
$L__BB1_235:
	div.s64 	%rd1189, %rd360, %rd9;
$L__BB1_236:
	mul.lo.s64 	%rd1066, %rd1189, %rd9;
	sub.s64 	%rd1067, %rd360, %rd1066;
	mad.lo.s64 	%rd1068, %rd1189, %rd396, %rd6;
	mad.lo.s64 	%rd1069, %rd1067, %rd397, %rd1068;
	shr.u64 	%rd1070, %rd1069, 63;
	add.s64 	%rd1071, %rd1069, %rd1070;
	shl.b64 	%rd1072, %rd1071, 2;
	and.b64  	%rd1073, %rd1072, -8;
	add.s64 	%rd1074, %rd1, %rd1073;
	ld.global.v2.f32 	{%f117, %f118}, [%rd1074];
	add.s64 	%rd364, %rd358, %rd21;
	st.v2.f32 	[%rd364], {%f117, %f118};
	add.s64 	%rd365, %rd359, %rd10;
	setp.ge.u64 	%p120, %rd365, %rd7;
	@%p120 bra 	$L__BB1_257;
	shl.b64 	%rd366, %rd365, 1;
	or.b64  	%rd1075, %rd366, %rd9;
	and.b64  	%rd1076, %rd1075, -4294967296;
	setp.ne.s64 	%p121, %rd1076, 0;
	@%p121 bra 	$L__BB1_239;
	cvt.u32.u64 	%r185, %rd9;
	cvt.u32.u64 	%r186, %rd366;
	div.u32 	%r187, %r186, %r185;
	cvt.u64.u32 	%rd1190, %r187;
	bra.uni 	$L__BB1_240;
$L__BB1_239:
	div.s64 	%rd1190, %rd366, %rd9;
$L__BB1_240:
	mul.lo.s64 	%rd1077, %rd1190, %rd9;
	sub.s64 	%rd1078, %rd366, %rd1077;
	mad.lo.s64 	%rd1079, %rd1190, %rd396, %rd6;
	mad.lo.s64 	%rd1080, %rd1078, %rd397, %rd1079;
	shr.u64 	%rd1081, %rd1080, 63;
	add.s64 	%rd1082, %rd1080, %rd1081;
	shl.b64 	%rd1083, %rd1082, 2;
	and.b64  	%rd1084, %rd1083, -8;
	add.s64 	%rd1085, %rd1, %rd1084;
	ld.global.v2.f32 	{%f119, %f120}, [%rd1085];
	add.s64 	%rd370, %rd364, %rd21;
	st.v2.f32 	[%rd370], {%f119, %f120};
	add.s64 	%rd371, %rd365, %rd10;
	setp.ge.u64 	%p122, %rd371, %rd7;
	@%p122 bra 	$L__BB1_257;
	shl.b64 	%rd372, %rd371, 1;
	or.b64  	%rd1086, %rd372, %rd9;
	and.b64  	%rd1087, %rd1086, -4294967296;
	setp.ne.s64 	%p123, %rd1087, 0;
	@%p123 bra 	$L__BB1_243;
	cvt.u32.u64 	%r188, %rd9;
	cvt.u32.u64 	%r189, %rd372;
	div.u32 	%r190, %r189, %r188;
	cvt.u64.u32 	%rd1191, %r190;
	bra.uni 	$L__BB1_244;
$L__BB1_243:
	div.s64 	%rd1191, %rd372, %rd9;
$L__BB1_244:
	mul.lo.s64 	%rd1088, %rd1191, %rd9;
	sub.s64 	%rd1089, %rd372, %rd1088;
	mad.lo.s64 	%rd1090, %rd1191, %rd396, %rd6;
	mad.lo.s64 	%rd1091, %rd1089, %rd397, %rd1090;
	shr.u64 	%rd1092, %rd1091, 63;
	add.s64 	%rd1093, %rd1091, %rd1092;
	shl.b64 	%rd1094, %rd1093, 2;
	and.b64  	%rd1095, %rd1094, -8;
	add.s64 	%rd1096, %rd1, %rd1095;
	ld.global.v2.f32 	{%f121, %f122}, [%rd1096];
	add.s64 	%rd376, %rd370, %rd21;
	st.v2.f32 	[%rd376], {%f121, %f122};
	add.s64 	%rd377, %rd371, %rd10;
	setp.ge.u64 	%p124, %rd377, %rd7;
	@%p124 bra 	$L__BB1_257;
	shl.b64 	%rd378, %rd377, 1;
	or.b64  	%rd1097, %rd378, %rd9;
	and.b64  	%rd1098, %rd1097, -4294967296;
	setp.ne.s64 	%p125, %rd1098, 0;
	@%p125 bra 	$L__BB1_247;
	cvt.u32.u64 	%r191, %rd9;
	cvt.u32.u64 	%r192, %rd378;
	div.u32 	%r193, %r192, %r191;
	cvt.u64.u32 	%rd1192, %r193;
	bra.uni 	$L__BB1_248;
$L__BB1_247:
	div.s64 	%rd1192, %rd378, %rd9;
$L__BB1_248:
	mul.lo.s64 	%rd1099, %rd1192, %rd9;
	sub.s64 	%rd1100, %rd378, %rd1099;
	mad.lo.s64 	%rd1101, %rd1192, %rd396, %rd6;
	mad.lo.s64 	%rd1102, %rd1100, %rd397, %rd1101;
	shr.u64 	%rd1103, %rd1102, 63;
	add.s64 	%rd1104, %rd1102, %rd1103;
	shl.b64 	%rd1105, %rd1104, 2;
	and.b64  	%rd1106, %rd1105, -8;
	add.s64 	%rd1107, %rd1, %rd1106;
	ld.global.v2.f32 	{%f123, %f124}, [%rd1107];
	add.s64 	%rd382, %rd376, %rd21;
	st.v2.f32 	[%rd382], {%f123, %f124};
	add.s64 	%rd383, %rd377, %rd10;
	setp.ge.u64 	%p126, %rd383, %rd7;
	@%p126 bra 	$L__BB1_257;
	shl.b64 	%rd384, %rd383, 1;
	or.b64  	%rd1108, %rd384, %rd9;
	and.b64  	%rd1109, %rd1108, -4294967296;
	setp.ne.s64 	%p127, %rd1109, 0;
	@%p127 bra 	$L__BB1_251;
	cvt.u32.u64 	%r194, %rd9;
	cvt.u32.u64 	%r195, %rd384;
	div.u32 	%r196, %r195, %r194;
	cvt.u64.u32 	%rd1193, %r196;
	bra.uni 	$L__BB1_252;
$L__BB1_251:
	div.s64 	%rd1193, %rd384, %rd9;
$L__BB1_252:
	mul.lo.s64 	%rd1110, %rd1193, %rd9;
	sub.s64 	%rd1111, %rd384, %rd1110;
	mad.lo.s64 	%rd1112, %rd1193, %rd396, %rd6;
	mad.lo.s64 	%rd1113, %rd1111, %rd397, %rd1112;
	shr.u64 	%rd1114, %rd1113, 63;
	add.s64 	%rd1115, %rd1113, %rd1114;
	shl.b64 	%rd1116, %rd1115, 2;
	and.b64  	%rd1117, %rd1116, -8;
	add.s64 	%rd1118, %rd1, %rd1117;
	ld.global.v2.f32 	{%f125, %f126}, [%rd1118];
	add.s64 	%rd388, %rd382, %rd21;
	st.v2.f32 	[%rd388], {%f125, %f126};
	add.s64 	%rd389, %rd383, %rd10;
	setp.ge.u64 	%p128, %rd389, %rd7;
	@%p128 bra 	$L__BB1_257;
	shl.b64 	%rd390, %rd389, 1;
	or.b64  	%rd1119, %rd390, %rd9;
	and.b64  	%rd1120, %rd1119, -4294967296;
	setp.ne.s64 	%p129, %rd1120, 0;
	@%p129 bra 	$L__BB1_255;
	cvt.u32.u64 	%r197, %rd9;
	cvt.u32.u64 	%r198, %rd390;
	div.u32 	%r199, %r198, %r197;
	cvt.u64.u32 	%rd1194, %r199;
	bra.uni 	$L__BB1_256;
$L__BB1_255:
	div.s64 	%rd1194, %rd390, %rd9;
$L__BB1_256:
	mul.lo.s64 	%rd1121, %rd1194, %rd9;
	sub.s64 	%rd1122, %rd390, %rd1121;
	mad.lo.s64 	%rd1123, %rd1194, %rd396, %rd6;
	mad.lo.s64 	%rd1124, %rd1122, %rd397, %rd1123;
	shr.u64 	%rd1125, %rd1124, 63;
	add.s64 	%rd1126, %rd1124, %rd1125;
	shl.b64 	%rd1127, %rd1126, 2;
	and.b64  	%rd1128, %rd1127, -8;
	add.s64 	%rd1129, %rd1, %rd1128;
	ld.global.v2.f32 	{%f127, %f128}, [%rd1129];
	add.s64 	%rd1130, %rd388, %rd21;
	st.v2.f32 	[%rd1130], {%f127, %f128};
$L__BB1_257:
	ret;

}
	// .globl	_Z12split_kernelIffLl2ELl4ELl128EEvPKT0_13InputMetaDataIXT1_EE14OutputMetaDataIS0_XT2_EEll
.visible .entry _Z12split_kernelIffLl2ELl4ELl128EEvPKT0_13InputMetaDataIXT1_EE14OutputMetaDataIS0_XT2_EEll(
	.param .u64 .ptr .align 1 _Z12split_kernelIffLl2ELl4ELl128EEvPKT0_13InputMetaDataIXT1_EE14OutputMetaDataIS0_XT2_EEll_param_0,
	.param .align 8 .b8 _Z12split_kernelIffLl2ELl4ELl128EEvPKT0_13InputMetaDataIXT1_EE14OutputMetaDataIS0_XT2_EEll_param_1[32],
	.param .align 8 .b8 _Z12split_kernelIffLl2ELl4ELl128EEvPKT0_13InputMetaDataIXT1_EE14OutputMetaDataIS0_XT2_EEll_param_2[128],
	.param .u64 _Z12split_kernelIffLl2ELl4ELl128EEvPKT0_13InputMetaDataIXT1_EE14OutputMetaDataIS0_XT2_EEll_param_3,
	.param .u64 _Z12split_kernelIffLl2ELl4ELl128EEvPKT0_13InputMetaDataIXT1_EE14OutputMetaDataIS0_XT2_EEll_param_4
)
{
	.local .align 8 .b8 	__local_depot2[128];
	.reg .b64 	%SP;
	.reg .b64 	%SPL;
	.reg .pred 	%p<7>;
	.reg .b32 	%r<11>;
	.reg .b32 	%f<2>;
	.reg .b64 	%rd<61>;

	mov.u64 	%SPL, __local_depot2;
	ld.param.u64 	%rd22, [_Z12split_kernelIffLl2ELl4ELl128EEvPKT0_13InputMetaDataIXT1_EE14OutputMetaDataIS0_XT2_EEll_param_1+24];
	ld.param.u64 	%rd21, [_Z12split_kernelIffLl2ELl4ELl128EEvPKT0_13InputMetaDataIXT1_EE14OutputMetaDataIS0_XT2_EEll_param_1+16];
	ld.param.u64 	%rd20, [_Z12split_kernelIffLl2ELl4ELl128EEvPKT0_13InputMetaDataIXT1_EE14OutputMetaDataIS0_XT2_EEll_param_1+8];
	ld.param.u64 	%rd18, [_Z12split_kernelIffLl2ELl4ELl128EEvPKT0_13InputMetaDataIXT1_EE14OutputMetaDataIS0_XT2_EEll_param_0];
	ld.param.u64 	%rd25, [_Z12split_kernelIffLl2ELl4ELl128EEvPKT0_13InputMetaDataIXT1_EE14OutputMetaDataIS0_XT2_EEll_param_2+120];
	ld.param.u64 	%rd26, [_Z12split_kernelIffLl2ELl4ELl128EEvPKT0_13InputMetaDataIXT1_EE14OutputMetaDataIS0_XT2_EEll_param_2+112];
	ld.param.u64 	%rd27, [_Z12split_kernelIffLl2ELl4ELl128EEvPKT0_13InputMetaDataIXT1_EE14OutputMetaDataIS0_XT2_EEll_param_2+104];
	ld.param.u64 	%rd28, [_Z12split_kernelIffLl2ELl4ELl128EEvPKT0_13InputMetaDataIXT1_EE14OutputMetaDataIS0_XT2_EEll_param_2+96];
	ld.param.u64 	%rd29, [_Z12split_kernelIffLl2ELl4ELl128EEvPKT0_13InputMetaDataIXT1_EE14OutputMetaDataIS0_XT2_EEll_param_2+88];
	ld.param.u64 	%rd30, [_Z12split_kernelIffLl2ELl4ELl128EEvPKT0_13InputMetaDataIXT1_EE14OutputMetaDataIS0_XT2_EEll_param_2+80];
	ld.param.u64 	%rd31, [_Z12split_kernelIffLl2ELl4ELl128EEvPKT0_13InputMetaDataIXT1_EE14OutputMetaDataIS0_XT2_EEll_param_2+72];
	ld.param.u64 	%rd32, [_Z12split_kernelIffLl2ELl4ELl128EEvPKT0_13InputMetaDataIXT1_EE14OutputMetaDataIS0_XT2_EEll_param_2+64];
	ld.param.u64 	%rd33, [_Z12split_kernelIffLl2ELl4ELl128EEvPKT0_13InputMetaDataIXT1_EE14OutputMetaDataIS0_XT2_EEll_param_2+56];
	ld.param.u64 	%rd34, [_Z12split_kernelIffLl2ELl4ELl128EEvPKT0_13InputMetaDataIXT1_EE14OutputMetaDataIS0_XT2_EEll_param_2+48];
	ld.param.u64 	%rd35, [_Z12split_kernelIffLl2ELl4ELl128EEvPKT0_13InputMetaDataIXT1_EE14OutputMetaDataIS0_XT2_EEll_param_2+40];
	ld.param.u64 	%rd36, [_Z12split_kernelIffLl2ELl4ELl128EEvPKT0_13InputMetaDataIXT1_EE14OutputMetaDataIS0_XT2_EEll_param_2+32];
	ld.param.u64 	%rd37, [_Z12split_kernelIffLl2ELl4ELl128EEvPKT0_13InputMetaDataIXT1_EE14OutputMetaDataIS0_XT2_EEll_param_2+24];
	ld.param.u64 	%rd38, [_Z12split_kernelIffLl2ELl4ELl128EEvPKT0_13InputMetaDataIXT1_EE14OutputMetaDataIS0_XT2_EEll_param_2+16];
	ld.param.u64 	%rd39, [_Z12split_kernelIffLl2ELl4ELl128EEvPKT0_13InputMetaDataIXT1_EE14OutputMetaDataIS0_XT2_EEll_param_2+8];
	ld.param.u64 	%rd40, [_Z12split_kernelIffLl2ELl4ELl128EEvPKT0_13InputMetaDataIXT1_EE14OutputMetaDataIS0_XT2_EEll_param_2];
	ld.param.u64 	%rd23, [_Z12split_kernelIffLl2ELl4ELl128EEvPKT0_13InputMetaDataIXT1_EE14OutputMetaDataIS0_XT2_EEll_param_3];
	ld.param.u64 	%rd24, [_Z12split_kernelIffLl2ELl4ELl128EEvPKT0_13InputMetaDataIXT1_EE14OutputMetaDataIS0_XT2_EEll_param_4];
	add.u64 	%rd42, %SPL, 0;
	st.local.u64 	[%rd42], %rd40;
	st.local.u64 	[%rd42+8], %rd39;
	st.local.u64 	[%rd42+16], %rd38;
	st.local.u64 	[%rd42+24], %rd37;
	st.local.u64 	[%rd42+32], %rd36;
	st.local.u64 	[%rd42+40], %rd35;
	st.local.u64 	[%rd42+48], %rd34;
	st.local.u64 	[%rd42+56], %rd33;
	st.local.u64 	[%rd42+64], %rd32;
	st.local.u64 	[%rd42+72], %rd31;
	st.local.u64 	[%rd42+80], %rd30;
	st.local.u64 	[%rd42+88], %rd29;
	st.local.u64 	[%rd42+96], %rd28;
	st.local.u64 	[%rd42+104], %rd27;
	st.local.u64 	[%rd42+112], %rd26;
	st.local.u64 	[%rd42+120], %rd25;
	mov.u32 	%r2, %ctaid.x;
	mov.u32 	%r1, %ntid.x;
	mov.u32 	%r3, %tid.x;
	mad.lo.s32 	%r4, %r2, %r1, %r3;
	cvt.u64.u32 	%rd59, %r4;
	mov.u32 	%r5, %ctaid.y;
	mul.wide.u32 	%rd43, %r5, 8;
	add.s64 	%rd4, %rd42, %rd43;
	ld.local.u64 	%rd5, [%rd4+96];
	setp.le.s64 	%p1, %rd5, %rd59;
	@%p1 bra 	$L__BB2_6;
	ld.local.u64 	%rd6, [%rd4];
	ld.local.u64 	%rd45, [%rd4+32];
	ld.local.u64 	%rd46, [%rd4+64];
	setp.eq.s64 	%p2, %rd23, 1;
	selp.b64 	%rd7, %rd46, %rd20, %p2;
	mov.u32 	%r6, %nctaid.x;
	mul.lo.s32 	%r7, %r1, %r6;
	cvt.u64.u32 	%rd8, %r7;
	mul.lo.s64 	%rd9, %rd45, %rd24;
	cvta.to.global.u64 	%rd10, %rd18;
	mov.b64 	%rd58, 0;
	cvt.u32.u64 	%r8, %rd7;
$L__BB2_2:
	or.b64  	%rd47, %rd59, %rd7;
	and.b64  	%rd48, %rd47, -4294967296;
	setp.ne.s64 	%p3, %rd48, 0;
	@%p3 bra 	$L__BB2_4;
	cvt.u32.u64 	%r9, %rd59;
	div.u32 	%r10, %r9, %r8;
	cvt.u64.u32 	%rd60, %r10;
	bra.uni 	$L__BB2_5;
$L__BB2_4:
	div.s64 	%rd60, %rd59, %rd7;
$L__BB2_5:
	mul.lo.s64 	%rd49, %rd60, %rd7;
	sub.s64 	%rd50, %rd59, %rd49;
	mad.lo.s64 	%rd51, %rd60, %rd21, %rd9;
	mad.lo.s64 	%rd52, %rd50, %rd22, %rd51;
	shl.b64 	%rd53, %rd52, 2;
	add.s64 	%rd54, %rd10, %rd53;
	ld.global.f32 	%f1, [%rd54];
	shl.b64 	%rd55, %rd59, 2;
	add.s64 	%rd56, %rd6, %rd55;
	st.f32 	[%rd56], %f1;
	add.s64 	%rd16, %rd58, 1;
	add.s64 	%rd59, %rd59, %rd8;
	setp.lt.u64 	%p4, %rd58, 127;
	setp.lt.s64 	%p5, %rd59, %rd5;
	and.pred  	%p6, %p4, %p5;
	mov.u64 	%rd58, %rd16;
	@%p6 bra 	$L__BB2_2;
$L__BB2_6:
	ret;

}


// ===== COMPILED SASS (sm_100) =====

	.target	sm_100

	.elftype	@"ET_EXEC"


//--------------------- .note.nv.tkinfo           --------------------------
	.section	.note.nv.tkinfo,"",@"SHT_NOTE"
	.sectionflags	@"SHF_NOTE_NV_TKINFO"
	.tkinfo
        /*0018*/ 	.word	0x00000002
        /*0030*/ 	.string	""
        /*0030*/ 	.string	"ptxas"
        /*0030*/ 	.string	"Cuda compilation tools, release 13.0, V13.0.88"
        /*0030*/ 	.string	"Build cuda_13.0.r13.0/compiler.36424714_0"
        /*0030*/ 	.string	"-arch sm_100 -m 64 "



//--------------------- .note.nv.cuinfo           --------------------------
	.section	.note.nv.cuinfo,"",@"SHT_NOTE"
	.sectionflags	@"SHF_NOTE_NV_CUINFO"
        /*0018*/ 	.short	0x0002
        /*001a*/ 	.short	0x0064
        /*001c*/ 	.short	0x0082
	.zero		2


//--------------------- .nv.info                  --------------------------
	.section	.nv.info,"",@"SHT_CUDA_INFO"
	.align	4


	//----- nvinfo : EIATTR_REGCOUNT
	.align		4
        /*0000*/ 	.byte	0x04, 0x2f
        /*0002*/ 	.short	(.L_1 - .L_0)
	.align		4
.L_0:
        /*0004*/ 	.word	index@(_Z12split_kernelI6float4fLl2ELl4ELl128EEvPKT0_13InputMetaDataIXT1_EE14OutputMetaDataIS1_XT2_EEll)
        /*0008*/ 	.word	0x00000024


	//----- nvinfo : EIATTR_FRAME_SIZE
	.align		4
.L_1:
        /*000c*/ 	.byte	0x04, 0x11
        /*000e*/ 	.short	(.L_3 - .L_2)
	.align		4
.L_2:
        /*0010*/ 	.word	index@($__internal_2_$__cuda_sm20_div_s64)
        /*0014*/ 	.word	0x00000080


	//----- nvinfo : EIATTR_FRAME_SIZE
	.align		4
.L_3:
        /*0018*/ 	.byte	0x04, 0x11
        /*001a*/ 	.short	(.L_5 - .L_4)
	.align		4
.L_4:
        /*001c*/ 	.word	index@(_Z12split_kernelI6float4fLl2ELl4ELl128EEvPKT0_13InputMetaDataIXT1_EE14OutputMetaDataIS1_XT2_EEll)
        /*0020*/ 	.word	0x00000080


	//----- nvinfo : EIATTR_REGCOUNT
	.align		4
.L_5:
        /*0024*/ 	.byte	0x04, 0x2f
        /*0026*/ 	.short	(.L_7 - .L_6)
	.align		4
.L_6:
        /*0028*/ 	.word	index@(_Z12split_kernelI6float2fLl2ELl4ELl128EEvPKT0_13InputMetaDataIXT1_EE14OutputMetaDataIS1_XT2_EEll)
        /*002c*/ 	.word	0x00000024


	//----- nvinfo : EIATTR_FRAME_SIZE
	.align		4
.L_7:
        /*0030*/ 	.byte	0x04, 0x11
        /*0032*/ 	.short	(.L_9 - .L_8)
	.align		4
.L_8:
        /*0034*/ 	.word	index@($__internal_1_$__cuda_sm20_div_s64)
        /*0038*/ 	.word	0x00000080


	//----- nvinfo : EIATTR_FRAME_SIZE
	.align		4
.L_9:
        /*003c*/ 	.byte	0x04, 0x11
        /*003e*/ 	.short	(.L_11 - .L_10)
	.align		4
.L_10:
        /*0040*/ 	.word	index@(_Z12split_kernelI6float2fLl2ELl4ELl128EEvPKT0_13InputMetaDataIXT1_EE14OutputMetaDataIS1_XT2_EEll)
        /*0044*/ 	.word	0x00000080


	//----- nvinfo : EIATTR_REGCOUNT
	.align		4
.L_11:
        /*0048*/ 	.byte	0x04, 0x2f
        /*004a*/ 	.short	(.L_13 - .L_12)
	.align		4
.L_12:
        /*004c*/ 	.word	index@(_Z12split_kernelIffLl2ELl4ELl128EEvPKT0_13InputMetaDataIXT1_EE14OutputMetaDataIS0_XT2_EEll)
        /*0050*/ 	.word	0x0000001e


	//----- nvinfo : EIATTR_FRAME_SIZE
	.align		4
.L_13:
        /*0054*/ 	.byte	0x04, 0x11
        /*0056*/ 	.short	(.L_15 - .L_14)
	.align		4
.L_14:
        /*0058*/ 	.word	index@($__internal_0_$__cuda_sm20_div_s64)
        /*005c*/ 	.word	0x00000080


	//----- nvinfo : EIATTR_FRAME_SIZE
	.align		4
.L_15:
        /*0060*/ 	.byte	0x04, 0x11
        /*0062*/ 	.short	(.L_17 - .L_16)
	.align		4
.L_16:
        /*0064*/ 	.word	index@(_Z12split_kernelIffLl2ELl4ELl128EEvPKT0_13InputMetaDataIXT1_EE14OutputMetaDataIS0_XT2_EEll)
        /*0068*/ 	.word	0x00000080


	//----- nvinfo : EIATTR_MIN_STACK_SIZE
	.align		4
.L_17:
        /*006c*/ 	.byte	0x04, 0x12
        /*006e*/ 	.short	(.L_19 - .L_18)
	.align		4
.L_18:
        /*0070*/ 	.word	index@(_Z12split_kernelIffLl2ELl4ELl128EEvPKT0_13InputMetaDataIXT1_EE14OutputMetaDataIS0_XT2_EEll)
        /*0074*/ 	.word	0x00000080


	//----- nvinfo : EIATTR_MIN_STACK_SIZE
	.align		4
.L_19:
        /*0078*/ 	.byte	0x04, 0x12
        /*007a*/ 	.short	(.L_21 - .L_20)
	.align		4
.L_20:
        /*007c*/ 	.word	index@(_Z12split_kernelI6float2fLl2ELl4ELl128EEvPKT0_13InputMetaDataIXT1_EE14OutputMetaDataIS1_XT2_EEll)
        /*0080*/ 	.word	0x00000080


	//----- nvinfo : EIATTR_MIN_STACK_SIZE
	.align		4
.L_21:
        /*0084*/ 	.byte	0x04, 0x12
        /*0086*/ 	.short	(.L_23 - .L_22)
	.align		4
.L_22:
        /*0088*/ 	.word	index@(_Z12split_kernelI6float4fLl2ELl4ELl128EEvPKT0_13InputMetaDataIXT1_EE14OutputMetaDataIS1_XT2_EEll)
        /*008c*/ 	.word	0x00000080
.L_23:


//--------------------- .nv.compat                --------------------------
	.section	.nv.compat,"",@"SHT_CUDA_COMPAT_INFO"
	.align	4
        /*0000*/ 	.byte	0x02, 0x09, 0x00, 0x00, 0x02, 0x02, 0x01, 0x00, 0x02, 0x05, 0x05, 0x00, 0x03, 0x07, 0x01, 0x01
        /*0010*/ 	.byte	0x02, 0x03, 0x00, 0x00, 0x02, 0x06, 0x01, 0x00, 0x04, 0x0b, 0x08, 0x00, 0x09, 0x00, 0x00, 0x00
        /*0020*/ 	.byte	0x00, 0x00, 0x00, 0x00


//--------------------- .nv.info._Z12split_kernelIffLl2ELl4ELl128EEvPKT0_13InputMetaDataIXT1_EE14OutputMetaDataIS0_XT2_EEll --------------------------
	.section	.nv.info._Z12split_kernelIffLl2ELl4ELl128EEvPKT0_13InputMetaDataIXT1_EE14OutputMetaDataIS0_XT2_EEll,"",@"SHT_CUDA_INFO"
	.sectionflags	@""
	.align	4


	//----- nvinfo : EIATTR_CUDA_API_VERSION
	.align		4
        /*0000*/ 	.byte	0x04, 0x37
        /*0002*/ 	.short	(.L_25 - .L_24)
.L_24:
        /*0004*/ 	.word	0x00000082


	//----- nvinfo : EIATTR_KPARAM_INFO
	.align		4
.L_25:
        /*0008*/ 	.byte	0x04, 0x17
        /*000a*/ 	.short	(.L_27 - .L_26)
.L_26:
        /*000c*/ 	.word	0x00000000
        /*0010*/ 	.short	0x0004
        /*0012*/ 	.short	0x00b0
        /*0014*/ 	.byte	0x00, 0xf0, 0x21, 0x00


	//----- nvinfo : EIATTR_KPARAM_INFO
	.align		4
.L_27:
        /*0018*/ 	.byte	0x04, 0x17
        /*001a*/ 	.short	(.L_29 - .L_28)
.L_28:
        /*001c*/ 	.word	0x00000000
        /*0020*/ 	.short	0x0003
        /*0022*/ 	.short	0x00a8
        /*0024*/ 	.byte	0x00, 0xf0, 0x21, 0x00


	//----- nvinfo : EIATTR_KPARAM_INFO
	.align		4
.L_29:
        /*0028*/ 	.byte	0x04, 0x17
        /*002a*/ 	.short	(.L_31 - .L_30)
.L_30:
        /*002c*/ 	.word	0x00000000
        /*0030*/ 	.short	0x0002
        /*0032*/ 	.short	0x0028
        /*0034*/ 	.byte	0x00, 0xf0, 0x01, 0x02


	//----- nvinfo : EIATTR_KPARAM_INFO
	.align		4
.L_31:
        /*0038*/ 	.byte	0x04, 0x17
        /*003a*/ 	.short	(.L_33 - .L_32)
.L_32:
        /*003c*/ 	.word	0x00000000
        /*0040*/ 	.short	0x0001
        /*0042*/ 	.short	0x0008
        /*0044*/ 	.byte	0x00, 0xf0, 0x81, 0x00


	//----- nvinfo : EIATTR_KPARAM_INFO
	.align		4
.L_33:
        /*0048*/ 	.byte	0x04, 0x17
        /*004a*/ 	.short	(.L_35 - .L_34)
.L_34:
        /*004c*/ 	.word	0x00000000
        /*0050*/ 	.short	0x0000
        /*0052*/ 	.short	0x0000
        /*0054*/ 	.byte	0x00, 0xf5, 0x21, 0x00


	//----- nvinfo : EIATTR_SPARSE_MMA_MASK
	.align		4
.L_35:
        /*0058*/ 	.byte	0x03, 0x50
        /*005a*/ 	.short	0x0000


	//----- nvinfo : EIATTR_MAXREG_COUNT
	.align		4
        /*005c*/ 	.byte	0x03, 0x1b
        /*005e*/ 	.short	0x00ff


	//----- nvinfo : EIATTR_MERCURY_ISA_VERSION
	.align		4
        /*0060*/ 	.byte	0x03, 0x5f
        /*0062*/ 	.short	0x0101


	//----- nvinfo : EIATTR_VRC_CTA_INIT_COUNT
	.align		4
        /*0064*/ 	.byte	0x02, 0x4a
	.zero		1
	.zero		1


	//----- nvinfo : EIATTR_EXIT_INSTR_OFFSETS
	.align		4
        /*0068*/ 	.byte	0x04, 0x1c
        /*006a*/ 	.short	(.L_37 - .L_36)


	//   ....[0]....
.L_36:
        /*006c*/ 	.word	0x000002b0


	//   ....[1]....
        /*0070*/ 	.word	0x000007e0


	//----- nvinfo : EIATTR_CRS_STACK_SIZE
	.align		4
.L_37:
        /*0074*/ 	.byte	0x04, 0x1e
        /*0076*/ 	.short	(.L_39 - .L_38)
.L_38:
        /*0078*/ 	.word	0x00000000


	//----- nvinfo : EIATTR_CBANK_PARAM_SIZE
	.align		4
.L_39:
        /*007c*/ 	.byte	0x03, 0x19
        /*007e*/ 	.short	0x00b8


	//----- nvinfo : EIATTR_PARAM_CBANK
	.align		4
        /*0080*/ 	.byte	0x04, 0x0a
        /*0082*/ 	.short	(.L_41 - .L_40)
	.align		4
.L_40:
        /*0084*/ 	.word	index@(.nv.constant0._Z12split_kernelIffLl2ELl4ELl128EEvPKT0_13InputMetaDataIXT1_EE14OutputMetaDataIS0_XT2_EEll)
        /*0088*/ 	.short	0x0380
        /*008a*/ 	.short	0x00b8


	//----- nvinfo : EIATTR_SW_WAR
	.align		4
.L_41:
        /*008c*/ 	.byte	0x04, 0x36
        /*008e*/ 	.short	(.L_43 - .L_42)
.L_42:
        /*0090*/ 	.word	0x00000008
.L_43:


//--------------------- .nv.info._Z12split_kernelI6float2fLl2ELl4ELl128EEvPKT0_13InputMetaDataIXT1_EE14OutputMetaDataIS1_XT2_EEll --------------------------
	.section	.nv.info._Z12split_kernelI6float2fLl2ELl4ELl128EEvPKT0_13InputMetaDataIXT1_EE14OutputMetaDataIS1_XT2_EEll,"",@"SHT_CUDA_INFO"
	.sectionflags	@""
	.align	4


	//----- nvinfo : EIATTR_CUDA_API_VERSION
	.align		4
        /*0000*/ 	.byte	0x04, 0x37
        /*0002*/ 	.short	(.L_45 - .L_44)
.L_44:
        /*0004*/ 	.word	0x00000082


	//----- nvinfo : EIATTR_KPARAM_INFO
	.align		4
.L_45:
        /*0008*/ 	.byte	0x04, 0x17
        /*000a*/ 	.short	(.L_47 - .L_46)
.L_46:
        /*000c*/ 	.word	0x00000000
        /*0010*/ 	.short	0x0004
        /*0012*/ 	.short	0x00b0
        /*0014*/ 	.byte	0x00, 0xf0, 0x21, 0x00


	//----- nvinfo : EIATTR_KPARAM_INFO
	.align		4
.L_47:
        /*0018*/ 	.byte	0x04, 0x17
        /*001a*/ 	.short	(.L_49 - .L_48)
.L_48:
        /*001c*/ 	.word	0x00000000
        /*0020*/ 	.short	0x0003
        /*0022*/ 	.short	0x00a8
        /*0024*/ 	.byte	0x00, 0xf0, 0x21, 0x00


	//----- nvinfo : EIATTR_KPARAM_INFO
	.align		4
.L_49:
        /*0028*/ 	.byte	0x04, 0x17
        /*002a*/ 	.short	(.L_51 - .L_50)
.L_50:
        /*002c*/ 	.word	0x00000000
        /*0030*/ 	.short	0x0002
        /*0032*/ 	.short	0x0028
        /*0034*/ 	.byte	0x00, 0xf0, 0x01, 0x02


	//----- nvinfo : EIATTR_KPARAM_INFO
	.align		4
.L_51:
        /*0038*/ 	.byte	0x04, 0x17
        /*003a*/ 	.short	(.L_53 - .L_52)
.L_52:
        /*003c*/ 	.word	0x00000000
        /*0040*/ 	.short	0x0001
        /*0042*/ 	.short	0x0008
        /*0044*/ 	.byte	0x00, 0xf0, 0x81, 0x00


	//----- nvinfo : EIATTR_KPARAM_INFO
	.align		4
.L_53:
        /*0048*/ 	.byte	0x04, 0x17
        /*004a*/ 	.short	(.L_55 - .L_54)
.L_54:
        /*004c*/ 	.word	0x00000000
        /*0050*/ 	.short	0x0000
        /*0052*/ 	.short	0x0000
        /*0054*/ 	.byte	0x00, 0xf5, 0x21, 0x00


	//----- nvinfo : EIATTR_SPARSE_MMA_MASK
	.align		4
.L_55:
        /*0058*/ 	.byte	0x03, 0x50
        /*005a*/ 	.short	0x0000


	//----- nvinfo : EIATTR_MAXREG_COUNT
	.align		4
        /*005c*/ 	.byte	0x03, 0x1b
        /*005e*/ 	.short	0x00ff


	//----- nvinfo : EIATTR_MERCURY_ISA_VERSION
	.align		4
        /*0060*/ 	.byte	0x03, 0x5f
        /*0062*/ 	.short	0x0101


	//----- nvinfo : EIATTR_VRC_CTA_INIT_COUNT
	.align		4
        /*0064*/ 	.byte	0x02, 0x4a
	.zero		1
	.zero		1


	//----- nvinfo : EIATTR_EXIT_INSTR_OFFSETS
	.align		4
        /*0068*/ 	.byte	0x04, 0x1c
        /*006a*/ 	.short	(.L_57 - .L_56)


	//   ....[0]....
.L_56:
        /*006c*/ 	.word	0x00000340


	//   ....[1]....
        /*0070*/ 	.word	0x00000810


	//   ....[2]....
        /*0074*/ 	.word	0x00000c50


	//   ....[3]....
        /*0078*/ 	.word	0x00001070


	//   ....[4]....
        /*007c*/ 	.word	0x00001490


	//   ....[5]....
        /*0080*/ 	.word	0x000018b0


	//   ....[6]....
        /*0084*/ 	.word	0x00001cd0


	//   ....[7]....
        /*0088*/ 	.word	0x000020f0


	//   ....[8]....
        /*008c*/ 	.word	0x00002510


	//   ....[9]....
        /*0090*/ 	.word	0x00002930


	//   ....[10]....
        /*0094*/ 	.word	0x00002d50


	//   ....[11]....
        /*0098*/ 	.word	0x00003170


	//   ....[12]....
        /*009c*/ 	.word	0x00003590


	//   ....[13]....
        /*00a0*/ 	.word	0x000039b0


	//   ....[14]....
        /*00a4*/ 	.word	0x00003dd0


	//   ....[15]....
        /*00a8*/ 	.word	0x000041f0


	//   ....[16]....
        /*00ac*/ 	.word	0x00004610


	//   ....[17]....
        /*00b0*/ 	.word	0x00004a30


	//   ....[18]....
        /*00b4*/ 	.word	0x00004e50


	//   ....[19]....
        /*00b8*/ 	.word	0x00005270


	//   ....[20]....
        /*00bc*/ 	.word	0x00005690


	//   ....[21]....
        /*00c0*/ 	.word	0x00005ab0


	//   ....[22]....
        /*00c4*/ 	.word	0x00005ed0


	//   ....[23]....
        /*00c8*/ 	.word	0x000062f0


	//   ....[24]....
        /*00cc*/ 	.word	0x00006710


	//   ....[25]....
        /*00d0*/ 	.word	0x00006b30


	//   ....[26]....
        /*00d4*/ 	.word	0x00006f50


	//   ....[27]....
        /*00d8*/ 	.word	0x00007370


	//   ....[28]....
        /*00dc*/ 	.word	0x00007790


	//   ....[29]....
        /*00e0*/ 	.word	0x00007bb0


	//   ....[30]....
        /*00e4*/ 	.word	0x00007fd0


	//   ....[31]....
        /*00e8*/ 	.word	0x000083f0


	//   ....[32]....
        /*00ec*/ 	.word	0x00008810


	//   ....[33]....
        /*00f0*/ 	.word	0x00008c30


	//   ....[34]....
        /*00f4*/ 	.word	0x00009050


	//   ....[35]....
        /*00f8*/ 	.word	0x00009470


	//   ....[36]....
        /*00fc*/ 	.word	0x00009890


	//   ....[37]....
        /*0100*/ 	.word	0x00009cb0


	//   ....[38]....
        /*0104*/ 	.word	0x0000a0d0


	//   ....[39]....
        /*0108*/ 	.word	0x0000a4f0


	//   ....[40]....
        /*010c*/ 	.word	0x0000a910


	//   ....[41]....
        /*0110*/ 	.word	0x0000ad30


	//   ....[42]....
        /*0114*/ 	.word	0x0000b150


	//   ....[43]....
        /*0118*/ 	.word	0x0000b570


	//   ....[44]....
        /*011c*/ 	.word	0x0000b990


	//   ....[45]....
        /*0120*/ 	.word	0x0000bdb0


	//   ....[46]....
        /*0124*/ 	.word	0x0000c1d0


	//   ....[47]....
        /*0128*/ 	.word	0x0000c5f0


	//   ....[48]....
        /*012c*/ 	.word	0x0000ca10


	//   ....[49]....
        /*0130*/ 	.word	0x0000ce30


	//   ....[50]....
        /*0134*/ 	.word	0x0000d250


	//   ....[51]....
        /*0138*/ 	.word	0x0000d670


	//   ....[52]....
        /*013c*/ 	.word	0x0000da90


	//   ....[53]....
        /*0140*/ 	.word	0x0000deb0


	//   ....[54]....
        /*0144*/ 	.word	0x0000e2d0


	//   ....[55]....
        /*0148*/ 	.word	0x0000e6f0


	//   ....[56]....
        /*014c*/ 	.word	0x0000eb10


	//   ....[57]....
        /*0150*/ 	.word	0x0000ef30


	//   ....[58]....
        /*0154*/ 	.word	0x0000f350


	//   ....[59]....
        /*0158*/ 	.word	0x0000f770


	//   ....[60]....
        /*015c*/ 	.word	0x0000fb90


	//   ....[61]....
        /*0160*/ 	.word	0x0000ffb0


	//   ....[62]....
        /*0164*/ 	.word	0x000103d0


	//   ....[63]....
        /*0168*/ 	.word	0x000107f0


	//   ....[64]....
        /*016c*/ 	.word	0x00010bc0


	//----- nvinfo : EIATTR_CRS_STACK_SIZE
	.align		4
.L_57:
        /*0170*/ 	.byte	0x04, 0x1e
        /*0172*/ 	.short	(.L_59 - .L_58)
.L_58:
        /*0174*/ 	.word	0x00000000


	//----- nvinfo : EIATTR_CBANK_PARAM_SIZE
	.align		4
.L_59:
        /*0178*/ 	.byte	0x03, 0x19
        /*017a*/ 	.short	0x00b8


	//----- nvinfo : EIATTR_PARAM_CBANK
	.align		4
        /*017c*/ 	.byte	0x04, 0x0a
        /*017e*/ 	.short	(.L_61 - .L_60)
	.align		4
.L_60:
        /*0180*/ 	.word	index@(.nv.constant0._Z12split_kernelI6float2fLl2ELl4ELl128EEvPKT0_13InputMetaDataIXT1_EE14OutputMetaDataIS1_XT2_EEll)
        /*0184*/ 	.short	0x0380
        /*0186*/ 	.short	0x00b8


	//----- nvinfo : EIATTR_SW_WAR
	.align		4
.L_61:
        /*0188*/ 	.byte	0x04, 0x36
        /*018a*/ 	.short	(.L_63 - .L_62)
.L_62:
        /*018c*/ 	.word	0x00000008
.L_63:


//--------------------- .nv.info._Z12split_kernelI6float4fLl2ELl4ELl128EEvPKT0_13InputMetaDataIXT1_EE14OutputMetaDataIS1_XT2_EEll --------------------------
	.section	.nv.info._Z12split_kernelI6float4fLl2ELl4ELl128EEvPKT0_13InputMetaDataIXT1_EE14OutputMetaDataIS1_XT2_EEll,"",@"SHT_CUDA_INFO"
	.sectionflags	@""
	.align	4


	//----- nvinfo : EIATTR_CUDA_API_VERSION
	.align		4
        /*0000*/ 	.byte	0x04, 0x37
        /*0002*/ 	.short	(.L_65 - .L_64)
.L_64:
        /*0004*/ 	.word	0x00000082


	//----- nvinfo : EIATTR_KPARAM_INFO
	.align		4
.L_65:
        /*0008*/ 	.byte	0x04, 0x17
        /*000a*/ 	.short	(.L_67 - .L_66)
.L_66:
        /*000c*/ 	.word	0x00000000
        /*0010*/ 	.short	0x0004
        /*0012*/ 	.short	0x00b0
        /*0014*/ 	.byte	0x00, 0xf0, 0x21, 0x00


	//----- nvinfo : EIATTR_KPARAM_INFO
	.align		4
.L_67:
        /*0018*/ 	.byte	0x04, 0x17
        /*001a*/ 	.short	(.L_69 - .L_68)
.L_68:
        /*001c*/ 	.word	0x00000000
        /*0020*/ 	.short	0x0003
        /*0022*/ 	.short	0x00a8
        /*0024*/ 	.byte	0x00, 0xf0, 0x21, 0x00


	//----- nvinfo : EIATTR_KPARAM_INFO
	.align		4
.L_69:
        /*0028*/ 	.byte	0x04, 0x17
        /*002a*/ 	.short	(.L_71 - .L_70)
.L_70:
        /*002c*/ 	.word	0x00000000
        /*0030*/ 	.short	0x0002
        /*0032*/ 	.short	0x0028
        /*0034*/ 	.byte	0x00, 0xf0, 0x01, 0x02


	//----- nvinfo : EIATTR_KPARAM_INFO
	.align		4
.L_71:
        /*0038*/ 	.byte	0x04, 0x17
        /*003a*/ 	.short	(.L_73 - .L_72)
.L_72:
        /*003c*/ 	.word	0x00000000
        /*0040*/ 	.short	0x0001
        /*0042*/ 	.short	0x0008
        /*0044*/ 	.byte	0x00, 0xf0, 0x81, 0x00


	//----- nvinfo : EIATTR_KPARAM_INFO
	.align		4
.L_73:
        /*0048*/ 	.byte	0x04, 0x17
        /*004a*/ 	.short	(.L_75 - .L_74)
.L_74:
        /*004c*/ 	.word	0x00000000
        /*0050*/ 	.short	0x0000
        /*0052*/ 	.short	0x0000
        /*0054*/ 	.byte	0x00, 0xf5, 0x21, 0x00


	//----- nvinfo : EIATTR_SPARSE_MMA_MASK
	.align		4
.L_75:
        /*0058*/ 	.byte	0x03, 0x50
        /*005a*/ 	.short	0x0000


	//----- nvinfo : EIATTR_MAXREG_COUNT
	.align		4
        /*005c*/ 	.byte	0x03, 0x1b
        /*005e*/ 	.short	0x00ff


	//----- nvinfo : EIATTR_MERCURY_ISA_VERSION
	.align		4
        /*0060*/ 	.byte	0x03, 0x5f
        /*0062*/ 	.short	0x0101


	//----- nvinfo : EIATTR_VRC_CTA_INIT_COUNT
	.align		4
        /*0064*/ 	.byte	0x02, 0x4a
	.zero		1
	.zero		1


	//----- nvinfo : EIATTR_EXIT_INSTR_OFFSETS
	.align		4
        /*0068*/ 	.byte	0x04, 0x1c
        /*006a*/ 	.short	(.L_77 - .L_76)


	//   ....[0]....
.L_76:
        /*006c*/ 	.word	0x00000350


	//   ....[1]....
        /*0070*/ 	.word	0x00000830


	//   ....[2]....
        /*0074*/ 	.word	0x00000c80


	//   ....[3]....
        /*0078*/ 	.word	0x000010b0


	//   ....[4]....
        /*007c*/ 	.word	0x000014e0


	//   ....[5]....
        /*0080*/ 	.word	0x00001910


	//   ....[6]....
        /*0084*/ 	.word	0x00001d40


	//   ....[7]....
        /*0088*/ 	.word	0x00002170


	//   ....[8]....
        /*008c*/ 	.word	0x000025a0


	//   ....[9]....
        /*0090*/ 	.word	0x000029d0


	//   ....[10]....
        /*0094*/ 	.word	0x00002e00


	//   ....[11]....
        /*0098*/ 	.word	0x00003230


	//   ....[12]....
        /*009c*/ 	.word	0x00003660


	//   ....[13]....
        /*00a0*/ 	.word	0x00003a90


	//   ....[14]....
        /*00a4*/ 	.word	0x00003ec0


	//   ....[15]....
        /*00a8*/ 	.word	0x000042f0


	//   ....[16]....
        /*00ac*/ 	.word	0x00004720


	//   ....[17]....
        /*00b0*/ 	.word	0x00004b50


	//   ....[18]....
        /*00b4*/ 	.word	0x00004f80


	//   ....[19]....
        /*00b8*/ 	.word	0x000053b0


	//   ....[20]....
        /*00bc*/ 	.word	0x000057e0


	//   ....[21]....
        /*00c0*/ 	.word	0x00005c10


	//   ....[22]....
        /*00c4*/ 	.word	0x00006040


	//   ....[23]....
        /*00c8*/ 	.word	0x00006470


	//   ....[24]....
        /*00cc*/ 	.word	0x000068a0


	//   ....[25]....
        /*00d0*/ 	.word	0x00006cd0


	//   ....[26]....
        /*00d4*/ 	.word	0x00007100


	//   ....[27]....
        /*00d8*/ 	.word	0x00007530


	//   ....[28]....
        /*00dc*/ 	.word	0x00007960


	//   ....[29]....
        /*00e0*/ 	.word	0x00007d90


	//   ....[30]....
        /*00e4*/ 	.word	0x000081c0


	//   ....[31]....
        /*00e8*/ 	.word	0x000085f0


	//   ....[32]....
        /*00ec*/ 	.word	0x000089d0


	//----- nvinfo : EIATTR_CRS_STACK_SIZE
	.align		4
.L_77:
        /*00f0*/ 	.byte	0x04, 0x1e
        /*00f2*/ 	.short	(.L_79 - .L_78)
.L_78:
        /*00f4*/ 	.word	0x00000000


	//----- nvinfo : EIATTR_CBANK_PARAM_SIZE
	.align		4
.L_79:
        /*00f8*/ 	.byte	0x03, 0x19
        /*00fa*/ 	.short	0x00b8


	//----- nvinfo : EIATTR_PARAM_CBANK
	.align		4
        /*00fc*/ 	.byte	0x04, 0x0a
        /*00fe*/ 	.short	(.L_81 - .L_80)
	.align		4
.L_80:
        /*0100*/ 	.word	index@(.nv.constant0._Z12split_kernelI6float4fLl2ELl4ELl128EEvPKT0_13InputMetaDataIXT1_EE14OutputMetaDataIS1_XT2_EEll)
        /*0104*/ 	.short	0x0380
        /*0106*/ 	.short	0x00b8


	//----- nvinfo : EIATTR_SW_WAR
	.align		4
.L_81:
        /*0108*/ 	.byte	0x04, 0x36
        /*010a*/ 	.short	(.L_83 - .L_82)
.L_82:
        /*010c*/ 	.word	0x00000008
.L_83:


//--------------------- .nv.callgraph             --------------------------
	.section	.nv.callgraph,"",@"SHT_CUDA_CALLGRAPH"
	.align	4
	.sectionentsize	8
	.align		4
        /*0000*/ 	.word	0x00000000
	.align		4
        /*0004*/ 	.word	0xffffffff
	.align		4
        /*0008*/ 	.word	0x00000000
	.align		4
        /*000c*/ 	.word	0xfffffffe
	.align		4
        /*0010*/ 	.word	0x00000000
	.align		4
        /*0014*/ 	.word	0xfffffffd
	.align		4
        /*0018*/ 	.word	0x00000000
	.align		4
        /*001c*/ 	.word	0xfffffffc


//--------------------- .text._Z12split_kernelIffLl2ELl4ELl128EEvPKT0_13InputMetaDataIXT1_EE14OutputMetaDataIS0_XT2_EEll --------------------------
	.section	.text._Z12split_kernelIffLl2ELl4ELl128EEvPKT0_13InputMetaDataIXT1_EE14OutputMetaDataIS0_XT2_EEll,"ax",@progbits
	.align	128
        .global         _Z12split_kernelIffLl2ELl4ELl128EEvPKT0_13InputMetaDataIXT1_EE14OutputMetaDataIS0_XT2_EEll
        .type           _Z12split_kernelIffLl2ELl4ELl128EEvPKT0_13InputMetaDataIXT1_EE14OutputMetaDataIS0_XT2_EEll,@function
        .size           _Z12split_kernelIffLl2ELl4ELl128EEvPKT0_13InputMetaDataIXT1_EE14OutputMetaDataIS0_XT2_EEll,(.L_x_295 - _Z12split_kernelIffLl2ELl4ELl128EEvPKT0_13InputMetaDataIXT1_EE14OutputMetaDataIS0_XT2_EEll)
        .other          _Z12split_kernelIffLl2ELl4ELl128EEvPKT0_13InputMetaDataIXT1_EE14OutputMetaDataIS0_XT2_EEll,@"STO_CUDA_ENTRY STV_DEFAULT"
_Z12split_kernelIffLl2ELl4ELl128EEvPKT0_13InputMetaDataIXT1_EE14OutputMetaDataIS0_XT2_EEll:
.text._Z12split_kernelIffLl2ELl4ELl128EEvPKT0_13InputMetaDataIXT1_EE14OutputMetaDataIS0_XT2_EEll:
[----:B------:R-:W0:Y:S08]  /*0000*/  LDC R1, c[0x0][0x37c] ;  /* 0x0000df00ff017b82 */ /* 0x000e300000000800 */
[----:B------:R-:W1:Y:S01]  /*0010*/  LDC.64 R14, c[0x0][0x3a8] ;  /* 0x0000ea00ff0e7b82 */ /* 0x000e620000000a00 */
[----:B------:R-:W2:Y:S01]  /*0020*/  S2R R0, SR_CTAID.Y ;  /* 0x0000000000007919 */ /* 0x000ea20000002600 */
[----:B0-----:R-:W-:-:S06]  /*0030*/  VIADD R1, R1, 0xffffff80 ;  /* 0xffffff8001017836 */ /* 0x001fcc0000000000 */
[----:B------:R-:W0:Y:S08]  /*0040*/  LDC.64 R16, c[0x0][0x3b0] ;  /* 0x0000ec00ff107b82 */ /* 0x000e300000000a00 */
[----:B------:R-:W3:Y:S08]  /*0050*/  LDC.64 R18, c[0x0][0x3b8] ;  /* 0x0000ee00ff127b82 */ /* 0x000ef00000000a00 */
[----:B------:R-:W4:Y:S01]  /*0060*/  LDC.64 R22, c[0x0][0x3c0] ;  /* 0x0000f000ff167b82 */ /* 0x000f220000000a00 */
[----:B-1----:R1:W-:Y:S04]  /*0070*/  STL.64 [R1], R14 ;  /* 0x0000000e01007387 */ /* 0x0023e80000100a00 */
[----:B0-----:R0:W-:Y:S03]  /*0080*/  STL.64 [R1+0x8], R16 ;  /* 0x0000081001007387 */ /* 0x0011e60000100a00 */
[----:B------:R-:W5:Y:S01]  /*0090*/  LDC.64 R24, c[0x0][0x3c8] ;  /* 0x0000f200ff187b82 */ /* 0x000f620000000a00 */
[----:B--2---:R-:W-:Y:S01]  /*00a0*/  IMAD R0, R0, 0x8, R1 ;  /* 0x0000000800007824 */ /* 0x004fe200078e0201 */
[----:B---3--:R2:W-:Y:S06]  /*00b0*/  STL.64 [R1+0x10], R18 ;  /* 0x0000101201007387 */ /* 0x0085ec0000100a00 */
[----:B------:R-:W3:Y:S01]  /*00c0*/  LDC.64 R2, c[0x0][0x3d0] ;  /* 0x0000f400ff027b82 */ /* 0x000ee20000000a00 */
[----:B----4-:R4:W-:Y:S07]  /*00d0*/  STL.64 [R1+0x18], R22 ;  /* 0x0000181601007387 */ /* 0x0109ee0000100a00 */
[----:B------:R-:W1:Y:S08]  /*00e0*/  LDC.64 R4, c[0x0][0x3d8] ;  /* 0x0000f600ff047b82 */ /* 0x000e700000000a00 */
[----:B------:R-:W0:Y:S01]  /*00f0*/  LDC.64 R6, c[0x0][0x3e0] ;  /* 0x0000f800ff067b82 */ /* 0x000e220000000a00 */
[----:B-----5:R-:W-:Y:S07]  /*0100*/  STL.64 [R1+0x20], R24 ;  /* 0x0000201801007387 */ /* 0x020fee0000100a00 */
[----:B------:R-:W5:Y:S01]  /*0110*/  LDC.64 R8, c[0x0][0x3e8] ;  /* 0x0000fa00ff087b82 */ /* 0x000f620000000a00 */
[----:B---3--:R3:W-:Y:S07]  /*0120*/  STL.64 [R1+0x28], R2 ;  /* 0x0000280201007387 */ /* 0x0087ee0000100a00 */
[----:B------:R-:W2:Y:S01]  /*0130*/  LDC.64 R10, c[0x0][0x3f0] ;  /* 0x0000fc00ff0a7b82 */ /* 0x000ea20000000a00 */
[----:B-1----:R1:W-:Y:S07]  /*0140*/  STL.64 [R1+0x30], R4 ;  /* 0x0000300401007387 */ /* 0x0023ee0000100a00 */
[----:B------:R-:W4:Y:S01]  /*0150*/  LDC.64 R12, c[0x0][0x3f8] ;  /* 0x0000fe00ff0c7b82 */ /* 0x000f220000000a00 */
[----:B0-----:R-:W-:Y:S07]  /*0160*/  STL.64 [R1+0x38], R6 ;  /* 0x0000380601007387 */ /* 0x001fee0000100a00 */
[----:B------:R-:W0:Y:S01]  /*0170*/  LDC.64 R14, c[0x0][0x400] ;  /* 0x00010000ff0e7b82 */ /* 0x000e220000000a00 */
[----:B-----5:R5:W-:Y:S07]  /*0180*/  STL.64 [R1+0x40], R8 ;  /* 0x0000400801007387 */ /* 0x020bee0000100a00 */
[----:B------:R-:W3:Y:S01]  /*0190*/  LDC.64 R16, c[0x0][0x408] ;  /* 0x00010200ff107b82 */ /* 0x000ee20000000a00 */
[----:B--2---:R2:W-:Y:S07]  /*01a0*/  STL.64 [R1+0x48], R10 ;  /* 0x0000480a01007387 */ /* 0x0045ee0000100a00 */
[----:B------:R-:W1:Y:S01]  /*01b0*/  LDC.64 R18, c[0x0][0x410] ;  /* 0x00010400ff127b82 */ /* 0x000e620000000a00 */
[----:B----4-:R2:W-:Y:S07]  /*01c0*/  STL.64 [R1+0x50], R12 ;  /* 0x0000500c01007387 */ /* 0x0105ee0000100a00 */
[----:B------:R-:W4:Y:S01]  /*01d0*/  LDC.64 R20, c[0x0][0x418] ;  /* 0x00010600ff147b82 */ /* 0x000f220000000a00 */
[----:B0-----:R2:W-:Y:S07]  /*01e0*/  STL.64 [R1+0x58], R14 ;  /* 0x0000580e01007387 */ /* 0x0015ee0000100a00 */
[----:B------:R-:W0:Y:S01]  /*01f0*/  LDC.64 R22, c[0x0][0x420] ;  /* 0x00010800ff167b82 */ /* 0x000e220000000a00 */
[----:B---3--:R2:W-:Y:S04]  /*0200*/  STL.64 [R1+0x60], R16 ;  /* 0x0000601001007387 */ /* 0x0085e80000100a00 */
[----:B-1----:R2:W-:Y:S04]  /*0210*/  STL.64 [R1+0x68], R18 ;  /* 0x0000681201007387 */ /* 0x0025e80000100a00 */
[----:B----4-:R2:W-:Y:S04]  /*0220*/  STL.64 [R1+0x70], R20 ;  /* 0x0000701401007387 */ /* 0x0105e80000100a00 */
[----:B0-----:R2:W-:Y:S04]  /*0230*/  STL.64 [R1+0x78], R22 ;  /* 0x0000781601007387 */ /* 0x0015e80000100a00 */
[----:B------:R-:W3:Y:S01]  /*0240*/  LDL.64 R2, [R0+0x60] ;  /* 0x0000600000027983 */ /* 0x000ee20000100a00 */
[----:B------:R-:W0:Y:S01]  /*0250*/  S2UR UR4, SR_CTAID.X ;  /* 0x00000000000479c3 */ /* 0x000e220000002500 */
[----:B------:R-:W0:Y:S07]  /*0260*/  S2R R4, SR_TID.X ;  /* 0x0000000000047919 */ /* 0x000e2e0000002100 */
[----:B-----5:R-:W0:Y:S02]  /*0270*/  LDC R9, c[0x0][0x360] ;  /* 0x0000d800ff097b82 */ /* 0x020e240000000800 */
[----:B0-----:R-:W-:-:S05]  /*0280*/  IMAD R5, R9, UR4, R4 ;  /* 0x0000000409057c24 */ /* 0x001fca000f8e0204 */
[----:B---3--:R-:W-:-:S04]  /*0290*/  ISETP.GT.U32.AND P0, PT, R2, R5, PT ;  /* 0x000000050200720c */ /* 0x008fc80003f04070 */
[----:B------:R-:W-:-:S13]  /*02a0*/  ISETP.GT.AND.EX P0, PT, R3, RZ, PT, P0 ;  /* 0x000000ff0300720c */ /* 0x000fda0003f04300 */
[----:B--2---:R-:W-:Y:S05]  /*02b0*/  @!P0 EXIT ;  /* 0x000000000000894d */ /* 0x004fea0003800000 */
[----:B------:R-:W2:Y:S01]  /*02c0*/  LDL.64 R14, [R0+0x20] ;  /* 0x00002000000e7983 */ /* 0x000ea20000100a00 */
[----:B------:R-:W0:Y:S01]  /*02d0*/  LDC.64 R10, c[0x0][0x428] ;  /* 0x00010a00ff0a7b82 */ /* 0x000e220000000a00 */
[----:B------:R-:W2:Y:S02]  /*02e0*/  LDCU.64 UR10, c[0x0][0x430] ;  /* 0x00008600ff0a77ac */ /* 0x000ea40008000a00 */
[----:B------:R-:W3:Y:S01]  /*02f0*/  LDL.64 R6, [R0+0x40] ;  /* 0x0000400000067983 */ /* 0x000ee20000100a00 */
[----:B------:R-:W3:Y:S03]  /*0300*/  LDCU.64 UR8, c[0x0][0x390] ;  /* 0x00007200ff0877ac */ /* 0x000ee60008000a00 */
[----:B------:R3:W5:Y:S01]  /*0310*/  LDL.64 R12, [R0] ;  /* 0x00000000000c7983 */ /* 0x0007620000100a00 */
[----:B------:R-:W-:Y:S01]  /*0320*/  IMAD.MOV.U32 R8, RZ, RZ, RZ ;  /* 0x000000ffff087224 */ /* 0x000fe200078e00ff */
[----:B------:R-:W1:Y:S01]  /*0330*/  LDCU UR4, c[0x0][0x370] ;  /* 0x00006e00ff0477ac */ /* 0x000e620008000800 */
[----:B------:R-:W4:Y:S01]  /*0340*/  LDCU.64 UR6, c[0x0][0x358] ;  /* 0x00006b00ff0677ac */ /* 0x000f220008000a00 */
[----:B------:R-:W0:Y:S01]  /*0350*/  LDCU.64 UR16, c[0x0][0x380] ;  /* 0x00007000ff1077ac */ /* 0x000e220008000a00 */
[----:B------:R-:W0:Y:S02]  /*0360*/  LDCU.64 UR14, c[0x0][0x3a0] ;  /* 0x00007400ff0e77ac */ /* 0x000e240008000a00 */
[----:B0-----:R-:W-:Y:S01]  /*0370*/  ISETP.NE.U32.AND P0, PT, R10, 0x1, PT ;  /* 0x000000010a00780c */ /* 0x001fe20003f05070 */
[----:B------:R-:W0:Y:S01]  /*0380*/  LDCU.64 UR12, c[0x0][0x398] ;  /* 0x00007300ff0c77ac */ /* 0x000e220008000a00 */
[----:B-1----:R-:W-:-:S02]  /*0390*/  IMAD R10, R9, UR4, RZ ;  /* 0x00000004090a7c24 */ /* 0x002fc4000f8e02ff */
[----:B------:R-:W-:Y:S01]  /*03a0*/  ISETP.NE.AND.EX P0, PT, R11, RZ, PT, P0 ;  /* 0x000000ff0b00720c */ /* 0x000fe20003f05300 */
[----:B--2---:R-:W-:-:S04]  /*03b0*/  IMAD R11, R15, UR10, RZ ;  /* 0x0000000a0f0b7c24 */ /* 0x004fc8000f8e02ff */
[----:B------:R-:W-:Y:S01]  /*03c0*/  IMAD R11, R14, UR11, R11 ;  /* 0x0000000b0e0b7c24 */ /* 0x000fe2000f8e020b */
[----:B---3--:R-:W-:Y:S01]  /*03d0*/  SEL R0, R6, UR8, !P0 ;  /* 0x0000000806007c07 */ /* 0x008fe2000c000000 */
[----:B------:R-:W-:Y:S01]  /*03e0*/  IMAD.WIDE.U32 R14, R14, UR10, RZ ;  /* 0x0000000a0e0e7c25 */ /* 0x000fe2000f8e00ff */
[----:B------:R-:W-:Y:S02]  /*03f0*/  SEL R4, R7, UR9, !P0 ;  /* 0x0000000907047c07 */ /* 0x000fe4000c000000 */
[----:B------:R-:W-:Y:S02]  /*0400*/  CS2R R6, SRZ ;  /* 0x0000000000067805 */ /* 0x000fe4000001ff00 */
[----:B0---4-:R-:W-:-:S07]  /*0410*/  IADD3 R9, PT, PT, R15, R11, RZ ;  /* 0x0000000b0f097210 */ /* 0x011fce0007ffe0ff */
.L_x_3:
[----:B------:R-:W-:Y:S01]  /*0420*/  LOP3.LUT R11, R7, R4, RZ, 0xfc, !PT ;  /* 0x00000004070b7212 */ /* 0x000fe200078efcff */
[----:B------:R-:W-:Y:S03]  /*0430*/  BSSY.RECONVERGENT B0, `(.L_x_0) ;  /* 0x0000019000007945 */ /* 0x000fe60003800200 */
[----:B------:R-:W-:-:S13]  /*0440*/  ISETP.NE.U32.AND P0, PT, R11, RZ, PT ;  /* 0x000000ff0b00720c */ /* 0x000fda0003f05070 */
[----:B0-----:R-:W-:Y:S05]  /*0450*/  @P0 BRA `(.L_x_1) ;  /* 0x0000000000500947 */ /* 0x001fea0003800000 */
[----:B------:R-:W0:Y:S01]  /*0460*/  I2F.U32.RP R11, R0 ;  /* 0x00000000000b7306 */ /* 0x000e220000209000 */
[----:B------:R-:W-:-:S07]  /*0470*/  ISETP.NE.U32.AND P2, PT, R0, RZ, PT ;  /* 0x000000ff0000720c */ /* 0x000fce0003f45070 */
[----:B0-----:R-:W0:Y:S02]  /*0480*/  MUFU.RCP R11, R11 ;  /* 0x0000000b000b7308 */ /* 0x001e240000001000 */
[----:B0-----:R-:W-:-:S06]  /*0490*/  VIADD R16, R11, 0xffffffe ;  /* 0x0ffffffe0b107836 */ /* 0x001fcc0000000000 */
[----:B------:R0:W1:Y:S02]  /*04a0*/  F2I.FTZ.U32.TRUNC.NTZ R17, R16 ;  /* 0x0000001000117305 */ /* 0x000064000021f000 */
[----:B0-----:R-:W-:Y:S02]  /*04b0*/  IMAD.MOV.U32 R16, RZ, RZ, RZ ;  /* 0x000000ffff107224 */ /* 0x001fe400078e00ff */
[----:B-1----:R-:W-:-:S04]  /*04c0*/  IMAD.MOV R19, RZ, RZ, -R17 ;  /* 0x000000ffff137224 */ /* 0x002fc800078e0a11 */
[----:B------:R-:W-:-:S04]  /*04d0*/  IMAD R19, R19, R0, RZ ;  /* 0x0000000013137224 */ /* 0x000fc800078e02ff */
[----:B------:R-:W-:-:S04]  /*04e0*/  IMAD.HI.U32 R18, R17, R19, R16 ;  /* 0x0000001311127227 */ /* 0x000fc800078e0010 */
[----:B------:R-:W-:Y:S02]  /*04f0*/  HFMA2 R19, -RZ, RZ, 0, 0 ;  /* 0x00000000ff137431 */ /* 0x000fe400000001ff */
[----:B------:R-:W-:-:S05]  /*0500*/  IMAD.HI.U32 R18, R18, R5, RZ ;  /* 0x0000000512127227 */ /* 0x000fca00078e00ff */
[----:B------:R-:W-:-:S05]  /*0510*/  IADD3 R17, PT, PT, -R18, RZ, RZ ;  /* 0x000000ff12117210 */ /* 0x000fca0007ffe1ff */
[----:B------:R-:W-:-:S05]  /*0520*/  IMAD R17, R0, R17, R5 ;  /* 0x0000001100117224 */ /* 0x000fca00078e0205 */
[----:B------:R-:W-:-:S13]  /*0530*/  ISETP.GE.U32.AND P0, PT, R17, R0, PT ;  /* 0x000000001100720c */ /* 0x000fda0003f06070 */
[----:B------:R-:W-:Y:S02]  /*0540*/  @P0 IMAD.IADD R17, R17, 0x1, -R0 ;  /* 0x0000000111110824 */ /* 0x000fe400078e0a00 */
[----:B------:R-:W-:-:S03]  /*0550*/  @P0 VIADD R18, R18, 0x1 ;  /* 0x0000000112120836 */ /* 0x000fc60000000000 */
[----:B------:R-:W-:-:S13]  /*0560*/  ISETP.GE.U32.AND P1, PT, R17, R0, PT ;  /* 0x000000001100720c */ /* 0x000fda0003f26070 */
[----:B------:R-:W-:Y:S01]  /*0570*/  @P1 VIADD R18, R18, 0x1 ;  /* 0x0000000112121836 */ /* 0x000fe20000000000 */
[----:B------:R-:W-:Y:S01]  /*0580*/  @!P2 LOP3.LUT R18, RZ, R0, RZ, 0x33, !PT ;  /* 0x00000000ff12a212 */ /* 0x000fe200078e33ff */
[----:B------:R-:W-:Y:S06]  /*0590*/  BRA `(.L_x_2) ;  /* 0x0000000000087947 */ /* 0x000fec0003800000 */
.L_x_1:
[----:B------:R-:W-:-:S07]  /*05a0*/  MOV R22, 0x5c0 ;  /* 0x000005c000167802 */ /* 0x000fce0000000f00 */
[----:B-----5:R-:W-:Y:S05]  /*05b0*/  CALL.REL.NOINC `($__internal_0_$__cuda_sm20_div_s64) ;  /* 0x00000000008c7944 */ /* 0x020fea0003c00000 */
.L_x_2:
[----:B------:R-:W-:Y:S05]  /*05c0*/  BSYNC.RECONVERGENT B0 ;  /* 0x0000000000007941 */ /* 0x000fea0003800200 */
.L_x_0:
[----:B------:R-:W-:Y:S01]  /*05d0*/  IADD3 R21, P0, PT, RZ, -R18, RZ ;  /* 0x80000012ff157210 */ /* 0x000fe20007f1e0ff */
[----:B------:R-:W-:Y:S01]  /*05e0*/  IMAD.MOV.U32 R16, RZ, RZ, R5 ;  /* 0x000000ffff107224 */ /* 0x000fe200078e0005 */
[----:B------:R-:W-:Y:S01]  /*05f0*/  MOV R20, R14 ;  /* 0x0000000e00147202 */ /* 0x000fe20000000f00 */
[----:B------:R-:W-:Y:S02]  /*0600*/  IMAD.MOV.U32 R17, RZ, RZ, R7 ;  /* 0x000000ffff117224 */ /* 0x000fe400078e0007 */
[----:B------:R-:W-:Y:S02]  /*0610*/  IMAD.X R11, RZ, RZ, ~R19, P0 ;  /* 0x000000ffff0b7224 */ /* 0x000fe400000e0e13 */
[----:B------:R-:W-:-:S04]  /*0620*/  IMAD.WIDE.U32 R16, R0, R21, R16 ;  /* 0x0000001500107225 */ /* 0x000fc800078e0010 */
[----:B------:R-:W-:Y:S02]  /*0630*/  IMAD R11, R11, R0, RZ ;  /* 0x000000000b0b7224 */ /* 0x000fe400078e02ff */
[----:B------:R-:W-:Y:S02]  /*0640*/  IMAD R19, R19, UR12, RZ ;  /* 0x0000000c13137c24 */ /* 0x000fe4000f8e02ff */
[----:B------:R-:W-:Y:S02]  /*0650*/  IMAD R11, R4, R21, R11 ;  /* 0x00000015040b7224 */ /* 0x000fe400078e020b */
[----:B------:R-:W-:Y:S02]  /*0660*/  IMAD.MOV.U32 R21, RZ, RZ, R9 ;  /* 0x000000ffff157224 */ /* 0x000fe400078e0009 */
[C---:B------:R-:W-:Y:S02]  /*0670*/  IMAD R19, R18.reuse, UR13, R19 ;  /* 0x0000000d12137c24 */ /* 0x040fe4000f8e0213 */
[----:B------:R-:W-:-:S04]  /*0680*/  IMAD.WIDE.U32 R20, R18, UR12, R20 ;  /* 0x0000000c12147c25 */ /* 0x000fc8000f8e0014 */
[----:B------:R-:W-:Y:S02]  /*0690*/  IMAD.IADD R11, R17, 0x1, R11 ;  /* 0x00000001110b7824 */ /* 0x000fe400078e020b */
[----:B------:R-:W-:Y:S02]  /*06a0*/  IMAD.IADD R21, R21, 0x1, R19 ;  /* 0x0000000115157824 */ /* 0x000fe400078e0213 */
[----:B------:R-:W-:Y:S02]  /*06b0*/  IMAD R11, R11, UR14, RZ ;  /* 0x0000000e0b0b7c24 */ /* 0x000fe4000f8e02ff */
[----:B------:R-:W-:-:S04]  /*06c0*/  IMAD.WIDE.U32 R18, R16, UR14, R20 ;  /* 0x0000000e10127c25 */ /* 0x000fc8000f8e0014 */
[----:B------:R-:W-:Y:S01]  /*06d0*/  IMAD R11, R16, UR15, R11 ;  /* 0x0000000f100b7c24 */ /* 0x000fe2000f8e020b */
[----:B------:R-:W-:-:S04]  /*06e0*/  LEA R16, P0, R18, UR16, 0x2 ;  /* 0x0000001012107c11 */ /* 0x000fc8000f8010ff */
[----:B------:R-:W-:-:S04]  /*06f0*/  IADD3 R11, PT, PT, R19, R11, RZ ;  /* 0x0000000b130b7210 */ /* 0x000fc80007ffe0ff */
[----:B------:R-:W-:-:S06]  /*0700*/  LEA.HI.X R17, R18, UR17, R11, 0x2, P0 ;  /* 0x0000001112117c11 */ /* 0x000fcc00080f140b */
[----:B------:R-:W2:Y:S01]  /*0710*/  LDG.E R17, desc[UR6][R16.64] ;  /* 0x0000000610117981 */ /* 0x000ea2000c1e1900 */
[C---:B-----5:R-:W-:Y:S02]  /*0720*/  LEA R18, P0, R5.reuse, R12, 0x2 ;  /* 0x0000000c05127211 */ /* 0x060fe400078010ff */
[----:B------:R-:W-:Y:S02]  /*0730*/  ISETP.LT.U32.AND P1, PT, R6, 0x7f, PT ;  /* 0x0000007f0600780c */ /* 0x000fe40003f21070 */
[--C-:B------:R-:W-:Y:S02]  /*0740*/  LEA.HI.X R19, R5, R13, R7.reuse, 0x2, P0 ;  /* 0x0000000d05137211 */ /* 0x100fe400000f1407 */
[----:B------:R-:W-:Y:S02]  /*0750*/  IADD3 R5, P0, PT, R10, R5, RZ ;  /* 0x000000050a057210 */ /* 0x000fe40007f1e0ff */
[----:B------:R-:W-:Y:S02]  /*0760*/  ISETP.LT.U32.AND.EX P1, PT, R8, RZ, PT, P1 ;  /* 0x000000ff0800720c */ /* 0x000fe40003f21110 */
[----:B------:R-:W-:Y:S01]  /*0770*/  IADD3 R6, P2, PT, R6, 0x1, RZ ;  /* 0x0000000106067810 */ /* 0x000fe20007f5e0ff */
[----:B------:R-:W-:Y:S01]  /*0780*/  IMAD.X R7, RZ, RZ, R7, P0 ;  /* 0x000000ffff077224 */ /* 0x000fe200000e0607 */
[----:B------:R-:W-:-:S03]  /*0790*/  ISETP.GE.U32.AND P0, PT, R5, R2, PT ;  /* 0x000000020500720c */ /* 0x000fc60003f06070 */
[----:B------:R-:W-:Y:S01]  /*07a0*/  IMAD.X R8, RZ, RZ, R8, P2 ;  /* 0x000000ffff087224 */ /* 0x000fe200010e0608 */
[----:B------:R-:W-:Y:S01]  /*07b0*/  ISETP.GE.AND.EX P0, PT, R7, R3, PT, P0 ;  /* 0x000000030700720c */ /* 0x000fe20003f06300 */
[----:B--2---:R0:W-:-:S12]  /*07c0*/  ST.E desc[UR6][R18.64], R17 ;  /* 0x0000001112007985 */ /* 0x0041d8000c101906 */
[----:B------:R-:W-:Y:S05]  /*07d0*/  @!P0 BRA P1, `(.L_x_3) ;  /* 0xfffffffc00108947 */ /* 0x000fea000083ffff */
[----:B------:R-:W-:Y:S05]  /*07e0*/  EXIT ;  /* 0x000000000000794d */ /* 0x000fea0003800000 */
        .weak           $__internal_0_$__cuda_sm20_div_s64
        .type           $__internal_0_$__cuda_sm20_div_s64,@function
        .size           $__internal_0_$__cuda_sm20_div_s64,(.L_x_295 - $__internal_0_$__cuda_sm20_div_s64)
$__internal_0_$__cuda_sm20_div_s64:
[-C--:B------:R-:W-:Y:S02]  /*07f0*/  IADD3 R19, P1, PT, RZ, -R0.reuse, RZ ;  /* 0x80000000ff137210 */ /* 0x080fe40007f3e0ff */
[----:B------:R-:W-:Y:S02]  /*0800*/  ISETP.GE.AND P0, PT, R4, RZ, PT ;  /* 0x000000ff0400720c */ /* 0x000fe40003f06270 */
[----:B------:R-:W-:Y:S01]  /*0810*/  ISETP.GE.AND P3, PT, R7, RZ, PT ;  /* 0x000000ff0700720c */ /* 0x000fe20003f66270 */
[----:B------:R-:W-:Y:S01]  /*0820*/  IMAD.X R11, RZ, RZ, ~R4, P1 ;  /* 0x000000ffff0b7224 */ /* 0x000fe200008e0e04 */
[----:B------:R-:W-:Y:S02]  /*0830*/  SEL R18, R19, R0, !P0 ;  /* 0x0000000013127207 */ /* 0x000fe40004000000 */
[----:B------:R-:W-:Y:S02]  /*0840*/  IADD3 R24, P4, PT, RZ, -R5, RZ ;  /* 0x80000005ff187210 */ /* 0x000fe40007f9e0ff */
[----:B------:R-:W-:-:S04]  /*0850*/  SEL R19, R11, R4, !P0 ;  /* 0x000000040b137207 */ /* 0x000fc80004000000 */
[----:B------:R-:W0:Y:S08]  /*0860*/  I2F.U64.RP R11, R18 ;  /* 0x00000012000b7312 */ /* 0x000e300000309000 */
[----:B0-----:R-:W0:Y:S02]  /*0870*/  MUFU.RCP R11, R11 ;  /* 0x0000000b000b7308 */ /* 0x001e240000001000 */
[----:B0-----:R-:W-:-:S06]  /*0880*/  IADD3 R16, PT, PT, R11, 0x1ffffffe, RZ ;  /* 0x1ffffffe0b107810 */ /* 0x001fcc0007ffe0ff */
[----:B------:R-:W0:Y:S02]  /*0890*/  F2I.U64.TRUNC R16, R16 ;  /* 0x0000001000107311 */ /* 0x000e24000020d800 */
[----:B0-----:R-:W-:-:S04]  /*08a0*/  IMAD.WIDE.U32 R20, R16, R18, RZ ;  /* 0x0000001210147225 */ /* 0x001fc800078e00ff */
[----:B------:R-:W-:Y:S01]  /*08b0*/  IMAD R21, R16, R19, R21 ;  /* 0x0000001310157224 */ /* 0x000fe200078e0215 */
[----:B------:R-:W-:-:S03]  /*08c0*/  IADD3 R23, P0, PT, RZ, -R20, RZ ;  /* 0x80000014ff177210 */ /* 0x000fc60007f1e0ff */
[----:B------:R-:W-:Y:S02]  /*08d0*/  IMAD R21, R17, R18, R21 ;  /* 0x0000001211157224 */ /* 0x000fe400078e0215 */
[----:B------:R-:W-:-:S04]  /*08e0*/  IMAD.HI.U32 R20, R16, R23, RZ ;  /* 0x0000001710147227 */ /* 0x000fc800078e00ff */
[----:B------:R-:W-:Y:S02]  /*08f0*/  IMAD.X R25, RZ, RZ, ~R21, P0 ;  /* 0x000000ffff197224 */ /* 0x000fe400000e0e15 */
[----:B------:R-:W-:Y:S02]  /*0900*/  IMAD.MOV.U32 R21, RZ, RZ, R16 ;  /* 0x000000ffff157224 */ /* 0x000fe400078e0010 */
[----:B------:R-:W-:-:S04]  /*0910*/  IMAD.WIDE.U32 R20, P0, R16, R25, R20 ;  /* 0x0000001910147225 */ /* 0x000fc80007800014 */
[----:B------:R-:W-:-:S04]  /*0920*/  IMAD.HI.U32 R20, P1, R17, R23, R20 ;  /* 0x0000001711147227 */ /* 0x000fc80007820014 */
[CC--:B------:R-:W-:Y:S02]  /*0930*/  IMAD R21, R17.reuse, R25.reuse, RZ ;  /* 0x0000001911157224 */ /* 0x0c0fe400078e02ff */
[----:B------:R-:W-:-:S03]  /*0940*/  IMAD.HI.U32 R23, R17, R25, RZ ;  /* 0x0000001911177227 */ /* 0x000fc600078e00ff */
[----:B------:R-:W-:Y:S01]  /*0950*/  IADD3 R21, P2, PT, R21, R20, RZ ;  /* 0x0000001415157210 */ /* 0x000fe20007f5e0ff */
[----:B------:R-:W-:-:S04]  /*0960*/  IMAD.X R23, R23, 0x1, R17, P0 ;  /* 0x0000000117177824 */ /* 0x000fc800000e0611 */
[----:B------:R-:W-:Y:S01]  /*0970*/  IMAD.WIDE.U32 R16, R21, R18, RZ ;  /* 0x0000001215107225 */ /* 0x000fe200078e00ff */
[----:B------:R-:W-:-:S03]  /*0980*/  IADD3.X R23, PT, PT, RZ, RZ, R23, P2, P1 ;  /* 0x000000ffff177210 */ /* 0x000fc600017e2417 */
[----:B------:R-:W-:Y:S01]  /*0990*/  IMAD R11, R21, R19, R17 ;  /* 0x00000013150b7224 */ /* 0x000fe200078e0211 */
[----:B------:R-:W-:-:S03]  /*09a0*/  IADD3 R17, P0, PT, RZ, -R16, RZ ;  /* 0x80000010ff117210 */ /* 0x000fc60007f1e0ff */
[----:B------:R-:W-:Y:S02]  /*09b0*/  IMAD R11, R23, R18, R11 ;  /* 0x00000012170b7224 */ /* 0x000fe400078e020b */
[----:B------:R-:W-:-:S03]  /*09c0*/  IMAD.HI.U32 R20, R21, R17, RZ ;  /* 0x0000001115147227 */ /* 0x000fc600078e00ff */
[----:B------:R-:W-:Y:S02]  /*09d0*/  IADD3.X R16, PT, PT, RZ, ~R11, RZ, P0, !PT ;  /* 0x8000000bff107210 */ /* 0x000fe400007fe4ff */
[----:B------:R-:W-:Y:S01]  /*09e0*/  SEL R11, R24, R5, !P3 ;  /* 0x00000005180b7207 */ /* 0x000fe20005800000 */
[----:B------:R-:W-:Y:S02]  /*09f0*/  IMAD.X R24, RZ, RZ, ~R7, P4 ;  /* 0x000000ffff187224 */ /* 0x000fe400020e0e07 */
[----:B------:R-:W-:-:S04]  /*0a00*/  IMAD.WIDE.U32 R20, P0, R21, R16, R20 ;  /* 0x0000001015147225 */ /* 0x000fc80007800014 */
[----:B------:R-:W-:Y:S01]  /*0a10*/  IMAD.HI.U32 R20, P1, R23, R17, R20 ;  /* 0x0000001117147227 */ /* 0x000fe20007820014 */
[----:B------:R-:W-:-:S03]  /*0a20*/  SEL R21, R24, R7, !P3 ;  /* 0x0000000718157207 */ /* 0x000fc60005800000 */
[CC--:B------:R-:W-:Y:S02]  /*0a30*/  IMAD R17, R23.reuse, R16.reuse, RZ ;  /* 0x0000001017117224 */ /* 0x0c0fe400078e02ff */
[----:B------:R-:W-:-:S03]  /*0a40*/  IMAD.HI.U32 R16, R23, R16, RZ ;  /* 0x0000001017107227 */ /* 0x000fc600078e00ff */
[----:B------:R-:W-:Y:S01]  /*0a50*/  IADD3 R20, P2, PT, R17, R20, RZ ;  /* 0x0000001411147210 */ /* 0x000fe20007f5e0ff */
[----:B------:R-:W-:Y:S02]  /*0a60*/  IMAD.X R23, R16, 0x1, R23, P0 ;  /* 0x0000000110177824 */ /* 0x000fe400000e0617 */
[----:B------:R-:W-:Y:S02]  /*0a70*/  IMAD.MOV.U32 R17, RZ, RZ, RZ ;  /* 0x000000ffff117224 */ /* 0x000fe400078e00ff */
[----:B------:R-:W-:Y:S01]  /*0a80*/  IMAD.HI.U32 R16, R20, R11, RZ ;  /* 0x0000000b14107227 */ /* 0x000fe200078e00ff */
[----:B------:R-:W-:-:S03]  /*0a90*/  IADD3.X R24, PT, PT, RZ, RZ, R23, P2, P1 ;  /* 0x000000ffff187210 */ /* 0x000fc600017e2417 */
[----:B------:R-:W-:-:S04]  /*0aa0*/  IMAD.WIDE.U32 R16, R20, R21, R16 ;  /* 0x0000001514107225 */ /* 0x000fc800078e0010 */
[C---:B------:R-:W-:Y:S02]  /*0ab0*/  IMAD R23, R24.reuse, R21, RZ ;  /* 0x0000001518177224 */ /* 0x040fe400078e02ff */
[----:B------:R-:W-:-:S04]  /*0ac0*/  IMAD.HI.U32 R16, P0, R24, R11, R16 ;  /* 0x0000000b18107227 */ /* 0x000fc80007800010 */
[----:B------:R-:W-:Y:S01]  /*0ad0*/  IMAD.HI.U32 R25, R24, R21, RZ ;  /* 0x0000001518197227 */ /* 0x000fe200078e00ff */
[----:B------:R-:W-:-:S04]  /*0ae0*/  IADD3 R23, P1, PT, R23, R16, RZ ;  /* 0x0000001017177210 */ /* 0x000fc80007f3e0ff */
[----:B------:R-:W-:Y:S01]  /*0af0*/  IADD3.X R25, PT, PT, R25, RZ, RZ, P0, !PT ;  /* 0x000000ff19197210 */ /* 0x000fe200007fe4ff */
[----:B------:R-:W-:-:S04]  /*0b00*/  IMAD.WIDE.U32 R16, R23, R18, RZ ;  /* 0x0000001217107225 */ /* 0x000fc800078e00ff */
[----:B------:R-:W-:Y:S01]  /*0b10*/  IMAD.X R25, RZ, RZ, R25, P1 ;  /* 0x000000ffff197224 */ /* 0x000fe200008e0619 */
[----:B------:R-:W-:Y:S01]  /*0b20*/  IADD3 R27, P1, PT, -R16, R11, RZ ;  /* 0x0000000b101b7210 */ /* 0x000fe20007f3e1ff */
[----:B------:R-:W-:-:S03]  /*0b30*/  IMAD R17, R23, R19, R17 ;  /* 0x0000001317117224 */ /* 0x000fc600078e0211 */
[-C--:B------:R-:W-:Y:S01]  /*0b40*/  ISETP.GE.U32.AND P0, PT, R27, R18.reuse, PT ;  /* 0x000000121b00720c */ /* 0x080fe20003f06070 */
[----:B------:R-:W-:-:S04]  /*0b50*/  IMAD R16, R25, R18, R17 ;  /* 0x0000001219107224 */ /* 0x000fc800078e0211 */
[----:B------:R-:W-:Y:S01]  /*0b60*/  IMAD.X R21, R21, 0x1, ~R16, P1 ;  /* 0x0000000115157824 */ /* 0x000fe200008e0e10 */
[----:B------:R-:W-:Y:S02]  /*0b70*/  IADD3 R11, P1, PT, R27, -R18, RZ ;  /* 0x800000121b0b7210 */ /* 0x000fe40007f3e0ff */
[----:B------:R-:W-:Y:S02]  /*0b80*/  IADD3 R16, P2, PT, R23, 0x1, RZ ;  /* 0x0000000117107810 */ /* 0x000fe40007f5e0ff */
[CC--:B------:R-:W-:Y:S02]  /*0b90*/  ISETP.GE.U32.AND.EX P0, PT, R21.reuse, R19.reuse, PT, P0 ;  /* 0x000000131500720c */ /* 0x0c0fe40003f06100 */
[----:B------:R-:W-:Y:S01]  /*0ba0*/  IADD3.X R17, PT, PT, R21, ~R19, RZ, P1, !PT ;  /* 0x8000001315117210 */ /* 0x000fe20000ffe4ff */
[----:B------:R-:W-:Y:S01]  /*0bb0*/  IMAD.X R20, RZ, RZ, R25, P2 ;  /* 0x000000ffff147224 */ /* 0x000fe200010e0619 */
[----:B------:R-:W-:Y:S02]  /*0bc0*/  SEL R11, R11, R27, P0 ;  /* 0x0000001b0b0b7207 */ /* 0x000fe40000000000 */
[----:B------:R-:W-:-:S02]  /*0bd0*/  SEL R23, R16, R23, P0 ;  /* 0x0000001710177207 */ /* 0x000fc40000000000 */
[----:B------:R-:W-:Y:S02]  /*0be0*/  SEL R17, R17, R21, P0 ;  /* 0x0000001511117207 */ /* 0x000fe40000000000 */
[----:B------:R-:W-:Y:S02]  /*0bf0*/  ISETP.GE.U32.AND P1, PT, R11, R18, PT ;  /* 0x000000120b00720c */ /* 0x000fe40003f26070 */
[----:B------:R-:W-:Y:S02]  /*0c00*/  SEL R16, R20, R25, P0 ;  /* 0x0000001914107207 */ /* 0x000fe40000000000 */
[----:B------:R-:W-:Y:S02]  /*0c10*/  IADD3 R18, P2, PT, R23, 0x1, RZ ;  /* 0x0000000117127810 */ /* 0x000fe40007f5e0ff */
[----:B------:R-:W-:Y:S02]  /*0c20*/  ISETP.GE.U32.AND.EX P0, PT, R17, R19, PT, P1 ;  /* 0x000000131100720c */ /* 0x000fe40003f06110 */
[----:B------:R-:W-:Y:S01]  /*0c30*/  LOP3.LUT R17, R4, R7, RZ, 0x3c, !PT ;  /* 0x0000000704117212 */ /* 0x000fe200078e3cff */
[----:B------:R-:W-:Y:S01]  /*0c40*/  IMAD.X R19, RZ, RZ, R16, P2 ;  /* 0x000000ffff137224 */ /* 0x000fe200010e0610 */
[----:B------:R-:W-:Y:S01]  /*0c50*/  SEL R18, R18, R23, P0 ;  /* 0x0000001712127207 */ /* 0x000fe20000000000 */
[----:B------:R-:W-:Y:S01]  /*0c60*/  IMAD.MOV.U32 R23, RZ, RZ, 0x0 ;  /* 0x00000000ff177424 */ /* 0x000fe200078e00ff */
[----:B------:R-:W-:-:S02]  /*0c70*/  ISETP.GE.AND P1, PT, R17, RZ, PT ;  /* 0x000000ff1100720c */ /* 0x000fc40003f26270 */
[----:B------:R-:W-:Y:S02]  /*0c80*/  SEL R19, R19, R16, P0 ;  /* 0x0000001013137207 */ /* 0x000fe40000000000 */
[-C--:B------:R-:W-:Y:S02]  /*0c90*/  IADD3 R11, P2, PT, RZ, -R18.reuse, RZ ;  /* 0x80000012ff0b7210 */ /* 0x080fe40007f5e0ff */
[----:B------:R-:W-:Y:S02]  /*0ca0*/  ISETP.NE.U32.AND P0, PT, R0, RZ, PT ;  /* 0x000000ff0000720c */ /* 0x000fe40003f05070 */
[----:B------:R-:W-:Y:S02]  /*0cb0*/  IADD3.X R16, PT, PT, RZ, ~R19, RZ, P2, !PT ;  /* 0x80000013ff107210 */ /* 0x000fe400017fe4ff */
[----:B------:R-:W-:Y:S02]  /*0cc0*/  ISETP.NE.AND.EX P0, PT, R4, RZ, PT, P0 ;  /* 0x000000ff0400720c */ /* 0x000fe40003f05300 */
[----:B------:R-:W-:-:S02]  /*0cd0*/  SEL R18, R11, R18, !P1 ;  /* 0x000000120b127207 */ /* 0x000fc40004800000 */
[----:B------:R-:W-:Y:S02]  /*0ce0*/  SEL R19, R16, R19, !P1 ;  /* 0x0000001310137207 */ /* 0x000fe40004800000 */
[----:B------:R-:W-:Y:S02]  /*0cf0*/  SEL R18, R18, 0xffffffff, P0 ;  /* 0xffffffff12127807 */ /* 0x000fe40000000000 */
[----:B------:R-:W-:Y:S01]  /*0d00*/  SEL R19, R19, 0xffffffff, P0 ;  /* 0xffffffff13137807 */ /* 0x000fe20000000000 */
[----:B------:R-:W-:Y:S06]  /*0d10*/  RET.REL.NODEC R22 `(_Z12split_kernelIffLl2ELl4ELl128EEvPKT0_13InputMetaDataIXT1_EE14OutputMetaDataIS0_XT2_EEll) ;  /* 0xfffffff016b87950 */ /* 0x000fec0003c3ffff */
.L_x_4:
[----:B------:R-:W-:-:S00]  /*0d20*/  BRA `(.L_x_4) ;  /* 0xfffffffc00fc7947 */ /* 0x000fc0000383ffff */
[----:B------:R-:W-:-:S00]  /*0d30*/  NOP ;  /* 0x0000000000007918 */ /* 0x000fc00000000000 */
        /* <DEDUP_REMOVED lines=12> */
.L_x_295:


//--------------------- .text._Z12split_kernelI6float2fLl2ELl4ELl128EEvPKT0_13InputMetaDataIXT1_EE14OutputMetaDataIS1_XT2_EEll --------------------------
	.section	.text._Z12split_kernelI6float2fLl2ELl4ELl128EEvPKT0_13InputMetaDataIXT1_EE14OutputMetaDataIS1_XT2_EEll,"ax",@progbits
	.align	128
        .global         _Z12split_kernelI6float2fLl2ELl4ELl128EEvPKT0_13InputMetaDataIXT1_EE14OutputMetaDataIS1_XT2_EEll
        .type           _Z12split_kernelI6float2fLl2ELl4ELl128EEvPKT0_13InputMetaDataIXT1_EE14OutputMetaDataIS1_XT2_EEll,@function
        .size           _Z12split_kernelI6float2fLl2ELl4ELl128EEvPKT0_13InputMetaDataIXT1_EE14OutputMetaDataIS1_XT2_EEll,(.L_x_296 - _Z12split_kernelI6float2fLl2ELl4ELl128EEvPKT0_13InputMetaDataIXT1_EE14OutputMetaDataIS1_XT2_EEll)
        .other          _Z12split_kernelI6float2fLl2ELl4ELl128EEvPKT0_13InputMetaDataIXT1_EE14OutputMetaDataIS1_XT2_EEll,@"STO_CUDA_ENTRY STV_DEFAULT"
_Z12split_kernelI6float2fLl2ELl4ELl128EEvPKT0_13InputMetaDataIXT1_EE14OutputMetaDataIS1_XT2_EEll:
.text._Z12split_kernelI6float2fLl2ELl4ELl128EEvPKT0_13InputMetaDataIXT1_EE14OutputMetaDataIS1_XT2_EEll:
[----:B------:R-:W0:Y:S01]  /*0000*/  LDC R1, c[0x0][0x37c] ;  /* 0x0000df00ff017b82 */ /* 0x000e220000000800 */
[----:B------:R-:W1:Y:S07]  /*0010*/  S2R R0, SR_CTAID.Y ;  /* 0x0000000000007919 */ /* 0x000e6e0000002600 */
[----:B------:R-:W2:Y:S01]  /*0020*/  LDC.64 R2, c[0x0][0x3a8] ;  /* 0x0000ea00ff027b82 */ /* 0x000ea20000000a00 */
[----:B0-----:R-:W-:Y:S01]  /*0030*/  VIADD R1, R1, 0xffffff80 ;  /* 0xffffff8001017836 */ /* 0x001fe20000000000 */
[----:B------:R-:W0:Y:S06]  /*0040*/  LDCU.64 UR6, c[0x0][0x430] ;  /* 0x00008600ff0677ac */ /* 0x000e2c0008000a00 */
[----:B------:R-:W3:Y:S08]  /*0050*/  LDC.64 R4, c[0x0][0x3b0] ;  /* 0x0000ec00ff047b82 */ /* 0x000ef00000000a00 */
[----:B------:R-:W4:Y:S08]  /*0060*/  LDC.64 R6, c[0x0][0x3b8] ;  /* 0x0000ee00ff067b82 */ /* 0x000f300000000a00 */
[----:B------:R-:W5:Y:S01]  /*0070*/  LDC.64 R8, c[0x0][0x3c0] ;  /* 0x0000f000ff087b82 */ /* 0x000f620000000a00 */
[----:B--2---:R1:W-:Y:S07]  /*0080*/  STL.64 [R1], R2 ;  /* 0x0000000201007387 */ /* 0x0043ee0000100a00 */
[----:B------:R-:W2:Y:S01]  /*0090*/  LDC.64 R10, c[0x0][0x3c8] ;  /* 0x0000f200ff0a7b82 */ /* 0x000ea20000000a00 */
[----:B---3--:R3:W-:Y:S01]  /*00a0*/  STL.64 [R1+0x8], R4 ;  /* 0x0000080401007387 */ /* 0x0087e20000100a00 */
[----:B-1----:R-:W-:-:S06]  /*00b0*/  IMAD R3, R0, 0x8, R1 ;  /* 0x0000000800037824 */ /* 0x002fcc00078e0201 */
[----:B------:R-:W1:Y:S01]  /*00c0*/  LDC.64 R12, c[0x0][0x3d0] ;  /* 0x0000f400ff0c7b82 */ /* 0x000e620000000a00 */
[----:B----4-:R4:W-:Y:S07]  /*00d0*/  STL.64 [R1+0x10], R6 ;  /* 0x0000100601007387 */ /* 0x0109ee0000100a00 */
[----:B------:R-:W0:Y:S01]  /*00e0*/  LDC.64 R14, c[0x0][0x3d8] ;  /* 0x0000f600ff0e7b82 */ /* 0x000e220000000a00 */
[----:B-----5:R5:W-:Y:S07]  /*00f0*/  STL.64 [R1+0x18], R8 ;  /* 0x0000180801007387 */ /* 0x020bee0000100a00 */
[----:B------:R-:W3:Y:S01]  /*0100*/  LDC.64 R16, c[0x0][0x3e0] ;  /* 0x0000f800ff107b82 */ /* 0x000ee20000000a00 */
[----:B--2---:R2:W-:Y:S07]  /*0110*/  STL.64 [R1+0x20], R10 ;  /* 0x0000200a01007387 */ /* 0x0045ee0000100a00 */
[----:B------:R-:W4:Y:S01]  /*0120*/  LDC.64 R18, c[0x0][0x3e8] ;  /* 0x0000fa00ff127b82 */ /* 0x000f220000000a00 */
[----:B-1----:R-:W-:Y:S07]  /*0130*/  STL.64 [R1+0x28], R12 ;  /* 0x0000280c01007387 */ /* 0x002fee0000100a00 */
[----:B------:R-:W1:Y:S01]  /*0140*/  LDC.64 R20, c[0x0][0x3f0] ;  /* 0x0000fc00ff147b82 */ /* 0x000e620000000a00 */
[----:B0-----:R-:W-:Y:S07]  /*0150*/  STL.64 [R1+0x30], R14 ;  /* 0x0000300e01007387 */ /* 0x001fee0000100a00 */
[----:B------:R-:W0:Y:S01]  /*0160*/  LDC.64 R22, c[0x0][0x3f8] ;  /* 0x0000fe00ff167b82 */ /* 0x000e220000000a00 */
[----:B---3--:R-:W-:Y:S07]  /*0170*/  STL.64 [R1+0x38], R16 ;  /* 0x0000381001007387 */ /* 0x008fee0000100a00 */
[----:B------:R-:W3:Y:S01]  /*0180*/  LDC.64 R24, c[0x0][0x400] ;  /* 0x00010000ff187b82 */ /* 0x000ee20000000a00 */
[----:B----4-:R4:W-:Y:S07]  /*0190*/  STL.64 [R1+0x40], R18 ;  /* 0x0000401201007387 */ /* 0x0109ee0000100a00 */
[----:B------:R-:W5:Y:S01]  /*01a0*/  LDC.64 R26, c[0x0][0x408] ;  /* 0x00010200ff1a7b82 */ /* 0x000f620000000a00 */
[----:B-1----:R1:W-:Y:S07]  /*01b0*/  STL.64 [R1+0x48], R20 ;  /* 0x0000481401007387 */ /* 0x0023ee0000100a00 */
[----:B------:R-:W2:Y:S01]  /*01c0*/  LDC.64 R28, c[0x0][0x410] ;  /* 0x00010400ff1c7b82 */ /* 0x000ea20000000a00 */
[----:B0-----:R1:W-:Y:S07]  /*01d0*/  STL.64 [R1+0x50], R22 ;  /* 0x0000501601007387 */ /* 0x0013ee0000100a00 */
[----:B------:R-:W0:Y:S01]  /*01e0*/  LDC.64 R30, c[0x0][0x418] ;  /* 0x00010600ff1e7b82 */ /* 0x000e220000000a00 */
[----:B---3--:R1:W-:Y:S07]  /*01f0*/  STL.64 [R1+0x58], R24 ;  /* 0x0000581801007387 */ /* 0x0083ee0000100a00 */
[----:B------:R-:W3:Y:S01]  /*0200*/  LDC.64 R32, c[0x0][0x420] ;  /* 0x00010800ff207b82 */ /* 0x000ee20000000a00 */
[----:B-----5:R1:W-:Y:S04]  /*0210*/  STL.64 [R1+0x60], R26 ;  /* 0x0000601a01007387 */ /* 0x0203e80000100a00 */
[----:B--2---:R1:W-:Y:S04]  /*0220*/  STL.64 [R1+0x68], R28 ;  /* 0x0000681c01007387 */ /* 0x0043e80000100a00 */
[----:B0-----:R1:W-:Y:S04]  /*0230*/  STL.64 [R1+0x70], R30 ;  /* 0x0000701e01007387 */ /* 0x0013e80000100a00 */
[----:B---3--:R1:W-:Y:S04]  /*0240*/  STL.64 [R1+0x78], R32 ;  /* 0x0000782001007387 */ /* 0x0083e80000100a00 */
[----:B------:R-:W2:Y:S04]  /*0250*/  LDL.64 R4, [R3+0x60] ;  /* 0x0000600003047983 */ /* 0x000ea80000100a00 */
[----:B------:R-:W3:Y:S01]  /*0260*/  LDL.64 R6, [R3+0x20] ;  /* 0x0000200003067983 */ /* 0x000ee20000100a00 */
[----:B------:R-:W0:Y:S01]  /*0270*/  S2UR UR4, SR_CTAID.X ;  /* 0x00000000000479c3 */ /* 0x000e220000002500 */
[----:B------:R-:W0:Y:S07]  /*0280*/  S2R R9, SR_TID.X ;  /* 0x0000000000097919 */ /* 0x000e2e0000002100 */
[----:B------:R-:W0:Y:S01]  /*0290*/  LDC R10, c[0x0][0x360] ;  /* 0x0000d800ff0a7b82 */ /* 0x000e220000000800 */
[----:B--2---:R-:W-:-:S04]  /*02a0*/  LEA.HI R0, P0, R5, R4, RZ, 0x1 ;  /* 0x0000000405007211 */ /* 0x004fc800078108ff */
[----:B------:R-:W-:Y:S01]  /*02b0*/  IADD3.X R11, PT, PT, RZ, R5, RZ, P0, !PT ;  /* 0x00000005ff0b7210 */ /* 0x000fe200007fe4ff */
[----:B0-----:R-:W-:Y:S02]  /*02c0*/  IMAD R5, R10, UR4, R9 ;  /* 0x000000040a057c24 */ /* 0x001fe4000f8e0209 */
[----:B---3--:R-:W-:Y:S01]  /*02d0*/  IMAD R7, R7, UR6, RZ ;  /* 0x0000000607077c24 */ /* 0x008fe2000f8e02ff */
[--C-:B------:R-:W-:Y:S01]  /*02e0*/  SHF.R.S64 R0, R0, 0x1, R11.reuse ;  /* 0x0000000100007819 */ /* 0x100fe2000000100b */
[----:B----4-:R-:W-:Y:S01]  /*02f0*/  IMAD.WIDE.U32 R18, R6, UR6, RZ ;  /* 0x0000000606127c25 */ /* 0x010fe2000f8e00ff */
[----:B------:R-:W-:Y:S02]  /*0300*/  SHF.R.S32.HI R2, RZ, 0x1, R11 ;  /* 0x00000001ff027819 */ /* 0x000fe4000001140b */
[----:B------:R-:W-:Y:S01]  /*0310*/  ISETP.GT.U32.AND P0, PT, R0, R5, PT ;  /* 0x000000050000720c */ /* 0x000fe20003f04070 */
[----:B------:R-:W-:-:S03]  /*0320*/  IMAD R17, R6, UR7, R7 ;  /* 0x0000000706117c24 */ /* 0x000fc6000f8e0207 */
[----:B------:R-:W-:-:S13]  /*0330*/  ISETP.GT.AND.EX P0, PT, R2, RZ, PT, P0 ;  /* 0x000000ff0200720c */ /* 0x000fda0003f04300 */
[----:B-1----:R-:W-:Y:S05]  /*0340*/  @!P0 EXIT ;  /* 0x000000000000894d */ /* 0x002fea0003800000 */
[----:B------:R-:W2:Y:S01]  /*0350*/  LDL.64 R6, [R3+0x40] ;  /* 0x0000400003067983 */ /* 0x000ea20000100a00 */
[----:B------:R-:W0:Y:S01]  /*0360*/  LDC.64 R8, c[0x0][0x428] ;  /* 0x00010a00ff087b82 */ /* 0x000e220000000a00 */
[----:B------:R-:W2:Y:S01]  /*0370*/  LDCU.64 UR8, c[0x0][0x390] ;  /* 0x00007200ff0877ac */ /* 0x000ea20008000a00 */
[----:B------:R-:W-:Y:S01]  /*0380*/  SHF.R.U32.HI R31, RZ, 0x1f, R5 ;  /* 0x0000001fff1f7819 */ /* 0x000fe20000011605 */
[----:B------:R1:W5:Y:S01]  /*0390*/  LDL.64 R28, [R3] ;  /* 0x00000000031c7983 */ /* 0x0003620000100a00 */
[----:B------:R-:W-:Y:S01]  /*03a0*/  BSSY.RECONVERGENT B0, `(.L_x_5) ;  /* 0x0000025000007945 */ /* 0x000fe20003800200 */
[----:B------:R-:W1:Y:S01]  /*03b0*/  LDCU UR6, c[0x0][0x370] ;  /* 0x00006e00ff0677ac */ /* 0x000e620008000800 */
[----:B------:R-:W-:Y:S02]  /*03c0*/  IMAD.IADD R17, R19, 0x1, R17 ;  /* 0x0000000113117824 */ /* 0x000fe400078e0211 */
[----:B------:R-:W-:Y:S01]  /*03d0*/  IMAD.SHL.U32 R30, R5, 0x2, RZ ;  /* 0x00000002051e7824 */ /* 0x000fe200078e00ff */
[----:B------:R-:W3:Y:S01]  /*03e0*/  LDCU.64 UR4, c[0x0][0x358] ;  /* 0x00006b00ff0477ac */ /* 0x000ee20008000a00 */
[----:B-1----:R-:W-:Y:S01]  /*03f0*/  IMAD R3, R10, UR6, RZ ;  /* 0x000000060a037c24 */ /* 0x002fe2000f8e02ff */
[----:B0-----:R-:W-:-:S04]  /*0400*/  ISETP.NE.U32.AND P0, PT, R8, 0x1, PT ;  /* 0x000000010800780c */ /* 0x001fc80003f05070 */
[----:B------:R-:W-:-:S04]  /*0410*/  ISETP.NE.AND.EX P0, PT, R9, RZ, PT, P0 ;  /* 0x000000ff0900720c */ /* 0x000fc80003f05300 */
[----:B--2---:R-:W-:Y:S02]  /*0420*/  SEL R8, R7, UR9, !P0 ;  /* 0x0000000907087c07 */ /* 0x004fe4000c000000 */
[----:B------:R-:W-:Y:S02]  /*0430*/  SEL R9, R6, UR8, !P0 ;  /* 0x0000000806097c07 */ /* 0x000fe4000c000000 */
[----:B------:R-:W-:-:S04]  /*0440*/  LOP3.LUT R4, R31, R8, RZ, 0xfc, !PT ;  /* 0x000000081f047212 */ /* 0x000fc800078efcff */
[----:B------:R-:W-:-:S13]  /*0450*/  ISETP.NE.U32.AND P1, PT, R4, RZ, PT ;  /* 0x000000ff0400720c */ /* 0x000fda0003f25070 */
[----:B---3--:R-:W-:Y:S05]  /*0460*/  @P1 BRA `(.L_x_6) ;  /* 0x0000000000501947 */ /* 0x008fea0003800000 */
[----:B------:R-:W0:Y:S01]  /*0470*/  I2F.U32.RP R4, R9 ;  /* 0x0000000900047306 */ /* 0x000e220000209000 */
[----:B------:R-:W-:-:S07]  /*0480*/  ISETP.NE.U32.AND P2, PT, R9, RZ, PT ;  /* 0x000000ff0900720c */ /* 0x000fce0003f45070 */
[----:B0-----:R-:W0:Y:S02]  /*0490*/  MUFU.RCP R4, R4 ;  /* 0x0000000400047308 */ /* 0x001e240000001000 */
[----:B0-----:R-:W-:-:S06]  /*04a0*/  IADD3 R6, PT, PT, R4, 0xffffffe, RZ ;  /* 0x0ffffffe04067810 */ /* 0x001fcc0007ffe0ff */
[----:B------:R0:W1:Y:S02]  /*04b0*/  F2I.FTZ.U32.TRUNC.NTZ R7, R6 ;  /* 0x0000000600077305 */ /* 0x000064000021f000 */
[----:B0-----:R-:W-:Y:S02]  /*04c0*/  IMAD.MOV.U32 R6, RZ, RZ, RZ ;  /* 0x000000ffff067224 */ /* 0x001fe400078e00ff */
[----:B-1----:R-:W-:-:S04]  /*04d0*/  IMAD.MOV R10, RZ, RZ, -R7 ;  /* 0x000000ffff0a7224 */ /* 0x002fc800078e0a07 */
[----:B------:R-:W-:-:S04]  /*04e0*/  IMAD R11, R10, R9, RZ ;  /* 0x000000090a0b7224 */ /* 0x000fc800078e02ff */
[----:B------:R-:W-:-:S04]  /*04f0*/  IMAD.HI.U32 R7, R7, R11, R6 ;  /* 0x0000000b07077227 */ /* 0x000fc800078e0006 */
[----:B------:R-:W-:Y:S02]  /*0500*/  IMAD.MOV.U32 R11, RZ, RZ, RZ ;  /* 0x000000ffff0b7224 */ /* 0x000fe400078e00ff */
[----:B------:R-:W-:-:S05]  /*0510*/  IMAD.HI.U32 R10, R7, R30, RZ ;  /* 0x0000001e070a7227 */ /* 0x000fca00078e00ff */
[----:B------:R-:W-:-:S05]  /*0520*/  IADD3 R12, PT, PT, -R10, RZ, RZ ;  /* 0x000000ff0a0c7210 */ /* 0x000fca0007ffe1ff */
[----:B------:R-:W-:-:S05]  /*0530*/  IMAD R12, R9, R12, R30 ;  /* 0x0000000c090c7224 */ /* 0x000fca00078e021e */
[----:B------:R-:W-:-:S13]  /*0540*/  ISETP.GE.U32.AND P0, PT, R12, R9, PT ;  /* 0x000000090c00720c */ /* 0x000fda0003f06070 */
[----:B------:R-:W-:Y:S02]  /*0550*/  @P0 IMAD.IADD R12, R12, 0x1, -R9 ;  /* 0x000000010c0c0824 */ /* 0x000fe400078e0a09 */
[----:B------:R-:W-:-:S03]  /*0560*/  @P0 VIADD R10, R10, 0x1 ;  /* 0x000000010a0a0836 */ /* 0x000fc60000000000 */
[----:B------:R-:W-:-:S13]  /*0570*/  ISETP.GE.U32.AND P1, PT, R12, R9, PT ;  /* 0x000000090c00720c */ /* 0x000fda0003f26070 */
[----:B------:R-:W-:Y:S02]  /*0580*/  @P1 IADD3 R10, PT, PT, R10, 0x1, RZ ;  /* 0x000000010a0a1810 */ /* 0x000fe40007ffe0ff */
[----:B------:R-:W-:Y:S01]  /*0590*/  @!P2 LOP3.LUT R10, RZ, R9, RZ, 0x33, !PT ;  /* 0x00000009ff0aa212 */ /* 0x000fe200078e33ff */
[----:B------:R-:W-:Y:S06]  /*05a0*/  BRA `(.L_x_7) ;  /* 0x0000000000107947 */ /* 0x000fec0003800000 */
.L_x_6:
[----:B------:R-:W-:Y:S01]  /*05b0*/  IMAD.MOV.U32 R10, RZ, RZ, R30 ;  /* 0x000000ffff0a7224 */ /* 0x000fe200078e001e */
[----:B------:R-:W-:Y:S02]  /*05c0*/  MOV R7, R31 ;  /* 0x0000001f00077202 */ /* 0x000fe40000000f00 */
[----:B------:R-:W-:-:S07]  /*05d0*/  MOV R4, 0x5f0 ;  /* 0x000005f000047802 */ /* 0x000fce0000000f00 */
[----:B-----5:R-:W-:Y:S05]  /*05e0*/  CALL.REL.NOINC `($__internal_1_$__cuda_sm20_div_s64) ;  /* 0x0000010400787944 */ /* 0x020fea0003c00000 */
.L_x_7:
[----:B------:R-:W-:Y:S05]  /*05f0*/  BSYNC.RECONVERGENT B0 ;  /* 0x0000000000007941 */ /* 0x000fea0003800200 */
.L_x_5:
[----:B------:R-:W0:Y:S01]  /*0600*/  LDCU.64 UR6, c[0x0][0x398] ;  /* 0x00007300ff0677ac */ /* 0x000e220008000a00 */
[----:B------:R-:W-:Y:S01]  /*0610*/  IADD3 R4, P0, PT, RZ, -R10, RZ ;  /* 0x8000000aff047210 */ /* 0x000fe20007f1e0ff */
[----:B------:R-:W-:Y:S01]  /*0620*/  IMAD.MOV.U32 R16, RZ, RZ, R18 ;  /* 0x000000ffff107224 */ /* 0x000fe200078e0012 */
[----:B------:R-:W1:Y:S03]  /*0630*/  LDCU.64 UR8, c[0x0][0x3a0] ;  /* 0x00007400ff0877ac */ /* 0x000e660008000a00 */
[----:B------:R-:W-:Y:S02]  /*0640*/  IMAD.X R6, RZ, RZ, ~R11, P0 ;  /* 0x000000ffff067224 */ /* 0x000fe400000e0e0b */
[----:B------:R-:W-:-:S04]  /*0650*/  IMAD.WIDE.U32 R30, R9, R4, R30 ;  /* 0x00000004091e7225 */ /* 0x000fc800078e001e */
[----:B------:R-:W-:Y:S02]  /*0660*/  IMAD R7, R6, R9, RZ ;  /* 0x0000000906077224 */ /* 0x000fe400078e02ff */
[----:B0-----:R-:W-:Y:S02]  /*0670*/  IMAD R13, R11, UR6, RZ ;  /* 0x000000060b0d7c24 */ /* 0x001fe4000f8e02ff */
[----:B------:R-:W-:Y:S02]  /*0680*/  IMAD R11, R8, R4, R7 ;  /* 0x00000004080b7224 */ /* 0x000fe400078e0207 */
[----:B------:R-:W-:-:S03]  /*0690*/  IMAD.WIDE.U32 R6, R10, UR6, R16 ;  /* 0x000000060a067c25 */ /* 0x000fc6000f8e0010 */
[----:B------:R-:W-:Y:S01]  /*06a0*/  IADD3 R4, PT, PT, R31, R11, RZ ;  /* 0x0000000b1f047210 */ /* 0x000fe20007ffe0ff */
[----:B------:R-:W-:Y:S01]  /*06b0*/  IMAD R13, R10, UR7, R13 ;  /* 0x000000070a0d7c24 */ /* 0x000fe2000f8e020d */
[----:B------:R-:W0:Y:S03]  /*06c0*/  LDCU.64 UR6, c[0x0][0x380] ;  /* 0x00007000ff0677ac */ /* 0x000e260008000a00 */
[----:B------:R-:W-:Y:S02]  /*06d0*/  IMAD.IADD R7, R7, 0x1, R13 ;  /* 0x0000000107077824 */ /* 0x000fe400078e020d */
[----:B-1----:R-:W-:Y:S02]  /*06e0*/  IMAD R11, R4, UR8, RZ ;  /* 0x00000008040b7c24 */ /* 0x002fe4000f8e02ff */
[----:B------:R-:W-:-:S04]  /*06f0*/  IMAD.WIDE.U32 R6, R30, UR8, R6 ;  /* 0x000000081e067c25 */ /* 0x000fc8000f8e0006 */
[----:B------:R-:W-:-:S04]  /*0700*/  IMAD R11, R30, UR9, R11 ;  /* 0x000000091e0b7c24 */ /* 0x000fc8000f8e020b */
[----:B------:R-:W-:-:S05]  /*0710*/  IMAD.IADD R7, R7, 0x1, R11 ;  /* 0x0000000107077824 */ /* 0x000fca00078e020b */
[----:B------:R-:W-:-:S04]  /*0720*/  LEA.HI R4, P0, R7, R6, RZ, 0x1 ;  /* 0x0000000607047211 */ /* 0x000fc800078108ff */
[----:B------:R-:W-:Y:S01]  /*0730*/  SHF.L.U32 R6, R4, 0x2, RZ ;  /* 0x0000000204067819 */ /* 0x000fe200000006ff */
[----:B------:R-:W-:-:S03]  /*0740*/  IMAD.X R7, RZ, RZ, R7, P0 ;  /* 0x000000ffff077224 */ /* 0x000fc600000e0607 */
[----:B------:R-:W-:Y:S02]  /*0750*/  LOP3.LUT R6, R6, 0xfffffff8, RZ, 0xc0, !PT ;  /* 0xfffffff806067812 */ /* 0x000fe400078ec0ff */
[----:B------:R-:W-:Y:S02]  /*0760*/  SHF.L.U64.HI R4, R4, 0x2, R7 ;  /* 0x0000000204047819 */ /* 0x000fe40000010207 */
[----:B0-----:R-:W-:-:S04]  /*0770*/  IADD3 R6, P0, PT, R6, UR6, RZ ;  /* 0x0000000606067c10 */ /* 0x001fc8000ff1e0ff */
[----:B------:R-:W-:-:S06]  /*0780*/  IADD3.X R7, PT, PT, R4, UR7, RZ, P0, !PT ;  /* 0x0000000704077c10 */ /* 0x000fcc00087fe4ff */
[----:B------:R-:W2:Y:S01]  /*0790*/  LDG.E.64 R6, desc[UR4][R6.64] ;  /* 0x0000000406067981 */ /* 0x000ea2000c1e1b00 */
[----:B------:R-:W-:-:S04]  /*07a0*/  IADD3 R14, P1, PT, R5, R3, RZ ;  /* 0x00000003050e7210 */ /* 0x000fc80007f3e0ff */
[----:B------:R-:W-:Y:S01]  /*07b0*/  ISETP.GE.U32.AND P0, PT, R14, R0, PT ;  /* 0x000000000e00720c */ /* 0x000fe20003f06070 */
[----:B------:R-:W-:Y:S01]  /*07c0*/  IMAD.X R23, RZ, RZ, RZ, P1 ;  /* 0x000000ffff177224 */ /* 0x000fe200008e06ff */
[----:B-----5:R-:W-:-:S04]  /*07d0*/  LEA R28, P1, R5, R28, 0x3 ;  /* 0x0000001c051c7211 */ /* 0x020fc800078218ff */
[----:B------:R-:W-:Y:S02]  /*07e0*/  ISETP.GE.U32.AND.EX P0, PT, R23, R2, PT, P0 ;  /* 0x000000021700720c */ /* 0x000fe40003f06100 */
[----:B------:R-:W-:-:S05]  /*07f0*/  LEA.HI.X R29, R5, R29, RZ, 0x3, P1 ;  /* 0x0000001d051d7211 */ /* 0x000fca00008f1cff */
[----:B--2---:R0:W-:Y:S06]  /*0800*/  ST.E.64 desc[UR4][R28.64], R6 ;  /* 0x000000061c007985 */ /* 0x0041ec000c101b04 */
[----:B------:R-:W-:Y:S05]  /*0810*/  @P0 EXIT ;  /* 0x000000000000094d */ /* 0x000fea0003800000 */
[C---:B------:R-:W-:Y:S01]  /*0820*/  SHF.L.U64.HI R31, R14.reuse, 0x1, R23 ;  /* 0x000000010e1f7819 */ /* 0x040fe20000010217 */
[----:B------:R-:W-:Y:S01]  /*0830*/  BSSY.RECONVERGENT B0, `(.L_x_8) ;  /* 0x000001d000007945 */ /* 0x000fe20003800200 */
[----:B------:R-:W-:Y:S02]  /*0840*/  SHF.L.U32 R30, R14, 0x1, RZ ;  /* 0x000000010e1e7819 */ /* 0x000fe400000006ff */
[----:B------:R-:W-:-:S04]  /*0850*/  LOP3.LUT R4, R31, R8, RZ, 0xfc, !PT ;  /* 0x000000081f047212 */ /* 0x000fc800078efcff */
[----:B------:R-:W-:-:S13]  /*0860*/  ISETP.NE.U32.AND P0, PT, R4, RZ, PT ;  /* 0x000000ff0400720c */ /* 0x000fda0003f05070 */
[----:B------:R-:W-:Y:S05]  /*0870*/  @P0 BRA `(.L_x_9) ;  /* 0x0000000000500947 */ /* 0x000fea0003800000 */
[----:B0-----:R-:W0:Y:S01]  /*0880*/  I2F.U32.RP R6, R9 ;  /* 0x0000000900067306 */ /* 0x001e220000209000 */
[----:B------:R-:W-:Y:S01]  /*0890*/  ISETP.NE.U32.AND P2, PT, R9, RZ, PT ;  /* 0x000000ff0900720c */ /* 0x000fe20003f45070 */
[----:B------:R-:W-:-:S06]  /*08a0*/  IMAD.MOV.U32 R11, RZ, RZ, RZ ;  /* 0x000000ffff0b7224 */ /* 0x000fcc00078e00ff */
[----:B0-----:R-:W0:Y:S02]  /*08b0*/  MUFU.RCP R6, R6 ;  /* 0x0000000600067308 */ /* 0x001e240000001000 */
[----:B0-----:R-:W-:-:S06]  /*08c0*/  VIADD R5, R6, 0xffffffe ;  /* 0x0ffffffe06057836 */ /* 0x001fcc0000000000 */
[----:B------:R-:W0:Y:S02]  /*08d0*/  F2I.FTZ.U32.TRUNC.NTZ R5, R5 ;  /* 0x0000000500057305 */ /* 0x000e24000021f000 */
[----:B0-----:R-:W-:-:S04]  /*08e0*/  IMAD.MOV R4, RZ, RZ, -R5 ;  /* 0x000000ffff047224 */ /* 0x001fc800078e0a05 */
[----:B------:R-:W-:Y:S02]  /*08f0*/  IMAD R7, R4, R9, RZ ;  /* 0x0000000904077224 */ /* 0x000fe400078e02ff */
[----:B------:R-:W-:-:S05]  /*0900*/  HFMA2 R4, -RZ, RZ, 0, 0 ;  /* 0x00000000ff047431 */ /* 0x000fca00000001ff */
[----:B------:R-:W-:-:S06]  /*0910*/  IMAD.HI.U32 R7, R5, R7, R4 ;  /* 0x0000000705077227 */ /* 0x000fcc00078e0004 */
[----:B------:R-:W-:-:S04]  /*0920*/  IMAD.HI.U32 R10, R7, R30, RZ ;  /* 0x0000001e070a7227 */ /* 0x000fc800078e00ff */
[----:B------:R-:W-:-:S04]  /*0930*/  IMAD.MOV R4, RZ, RZ, -R10 ;  /* 0x000000ffff047224 */ /* 0x000fc800078e0a0a */
[----:B------:R-:W-:-:S05]  /*0940*/  IMAD R4, R9, R4, R30 ;  /* 0x0000000409047224 */ /* 0x000fca00078e021e */
[----:B------:R-:W-:-:S13]  /*0950*/  ISETP.GE.U32.AND P0, PT, R4, R9, PT ;  /* 0x000000090400720c */ /* 0x000fda0003f06070 */
[----:B------:R-:W-:Y:S01]  /*0960*/  @P0 IMAD.IADD R4, R4, 0x1, -R9 ;  /* 0x0000000104040824 */ /* 0x000fe200078e0a09 */
[----:B------:R-:W-:-:S04]  /*0970*/  @P0 IADD3 R10, PT, PT, R10, 0x1, RZ ;  /* 0x000000010a0a0810 */ /* 0x000fc80007ffe0ff */
[----:B------:R-:W-:-:S13]  /*0980*/  ISETP.GE.U32.AND P1, PT, R4, R9, PT ;  /* 0x000000090400720c */ /* 0x000fda0003f26070 */
[----:B------:R-:W-:Y:S01]  /*0990*/  @P1 VIADD R10, R10, 0x1 ;  /* 0x000000010a0a1836 */ /* 0x000fe20000000000 */
[----:B------:R-:W-:Y:S01]  /*09a0*/  @!P2 LOP3.LUT R10, RZ, R9, RZ, 0x33, !PT ;  /* 0x00000009ff0aa212 */ /* 0x000fe200078e33ff */
[----:B------:R-:W-:Y:S06]  /*09b0*/  BRA `(.L_x_10) ;  /* 0x0000000000107947 */ /* 0x000fec0003800000 */
.L_x_9:
[----:B------:R-:W-:Y:S01]  /*09c0*/  MOV R10, R30 ;  /* 0x0000001e000a7202 */ /* 0x000fe20000000f00 */
[----:B0-----:R-:W-:Y:S01]  /*09d0*/  IMAD.MOV.U32 R7, RZ, RZ, R31 ;  /* 0x000000ffff077224 */ /* 0x001fe200078e001f */
[----:B------:R-:W-:-:S07]  /*09e0*/  MOV R4, 0xa00 ;  /* 0x00000a0000047802 */ /* 0x000fce0000000f00 */
[----:B------:R-:W-:Y:S05]  /*09f0*/  CALL.REL.NOINC `($__internal_1_$__cuda_sm20_div_s64) ;  /* 0x0000010000747944 */ /* 0x000fea0003c00000 */
.L_x_10:
[----:B------:R-:W-:Y:S05]  /*0a00*/  BSYNC.RECONVERGENT B0 ;  /* 0x0000000000007941 */ /* 0x000fea0003800200 */
.L_x_8:
[----:B------:R-:W0:Y:S01]  /*0a10*/  LDCU.64 UR6, c[0x0][0x398] ;  /* 0x00007300ff0677ac */ /* 0x000e220008000a00 */
[----:B------:R-:W-:Y:S01]  /*0a20*/  IADD3 R7, P0, PT, RZ, -R10, RZ ;  /* 0x8000000aff077210 */ /* 0x000fe20007f1e0ff */
[----:B------:R-:W1:Y:S04]  /*0a30*/  LDCU.64 UR8, c[0x0][0x3a0] ;  /* 0x00007400ff0877ac */ /* 0x000e680008000a00 */
[----:B------:R-:W-:Y:S02]  /*0a40*/  IMAD.X R4, RZ, RZ, ~R11, P0 ;  /* 0x000000ffff047224 */ /* 0x000fe400000e0e0b */
[----:B------:R-:W-:-:S04]  /*0a50*/  IMAD.WIDE.U32 R30, R9, R7, R30 ;  /* 0x00000007091e7225 */ /* 0x000fc800078e001e */
[----:B------:R-:W-:Y:S01]  /*0a60*/  IMAD R5, R4, R9, RZ ;  /* 0x0000000904057224 */ /* 0x000fe200078e02ff */
[----:B------:R-:W-:-:S03]  /*0a70*/  MOV R4, R18 ;  /* 0x0000001200047202 */ /* 0x000fc60000000f00 */
[----:B------:R-:W-:Y:S02]  /*0a80*/  IMAD R7, R8, R7, R5 ;  /* 0x0000000708077224 */ /* 0x000fe400078e0205 */
[----:B0-----:R-:W-:Y:S02]  /*0a90*/  IMAD R11, R11, UR6, RZ ;  /* 0x000000060b0b7c24 */ /* 0x001fe4000f8e02ff */
[----:B------:R-:W-:Y:S02]  /*0aa0*/  IMAD.MOV.U32 R5, RZ, RZ, R17 ;  /* 0x000000ffff057224 */ /* 0x000fe400078e0011 */
[C---:B------:R-:W-:Y:S02]  /*0ab0*/  IMAD R11, R10.reuse, UR7, R11 ;  /* 0x000000070a0b7c24 */ /* 0x040fe4000f8e020b */
[----:B------:R-:W-:Y:S01]  /*0ac0*/  IMAD.WIDE.U32 R4, R10, UR6, R4 ;  /* 0x000000060a047c25 */ /* 0x000fe2000f8e0004 */
[----:B------:R-:W0:Y:S03]  /*0ad0*/  LDCU.64 UR6, c[0x0][0x380] ;  /* 0x00007000ff0677ac */ /* 0x000e260008000a00 */
[----:B------:R-:W-:Y:S01]  /*0ae0*/  IMAD.IADD R6, R31, 0x1, R7 ;  /* 0x000000011f067824 */ /* 0x000fe200078e0207 */
[----:B------:R-:W-:-:S03]  /*0af0*/  IADD3 R5, PT, PT, R5, R11, RZ ;  /* 0x0000000b05057210 */ /* 0x000fc60007ffe0ff */
[----:B-1----:R-:W-:Y:S02]  /*0b00*/  IMAD R7, R6, UR8, RZ ;  /* 0x0000000806077c24 */ /* 0x002fe4000f8e02ff */
[----:B------:R-:W-:-:S04]  /*0b10*/  IMAD.WIDE.U32 R4, R30, UR8, R4 ;  /* 0x000000081e047c25 */ /* 0x000fc8000f8e0004 */
[----:B------:R-:W-:-:S04]  /*0b20*/  IMAD R7, R30, UR9, R7 ;  /* 0x000000091e077c24 */ /* 0x000fc8000f8e0207 */
[----:B------:R-:W-:-:S05]  /*0b30*/  IMAD.IADD R5, R5, 0x1, R7 ;  /* 0x0000000105057824 */ /* 0x000fca00078e0207 */
[----:B------:R-:W-:-:S04]  /*0b40*/  LEA.HI R4, P0, R5, R4, RZ, 0x1 ;  /* 0x0000000405047211 */ /* 0x000fc800078108ff */
[----:B------:R-:W-:Y:S01]  /*0b50*/  IADD3.X R5, PT, PT, RZ, R5, RZ, P0, !PT ;  /* 0x00000005ff057210 */ /* 0x000fe200007fe4ff */
[----:B------:R-:W-:-:S03]  /*0b60*/  IMAD.SHL.U32 R10, R4, 0x4, RZ ;  /* 0x00000004040a7824 */ /* 0x000fc600078e00ff */
[----:B------:R-:W-:Y:S02]  /*0b70*/  SHF.L.U64.HI R4, R4, 0x2, R5 ;  /* 0x0000000204047819 */ /* 0x000fe40000010205 */
[----:B------:R-:W-:-:S04]  /*0b80*/  LOP3.LUT R10, R10, 0xfffffff8, RZ, 0xc0, !PT ;  /* 0xfffffff80a0a7812 */ /* 0x000fc800078ec0ff */
[----:B0-----:R-:W-:-:S04]  /*0b90*/  IADD3 R10, P0, PT, R10, UR6, RZ ;  /* 0x000000060a0a7c10 */ /* 0x001fc8000ff1e0ff */
[----:B------:R-:W-:-:S06]  /*0ba0*/  IADD3.X R11, PT, PT, R4, UR7, RZ, P0, !PT ;  /* 0x00000007040b7c10 */ /* 0x000fcc00087fe4ff */
[----:B------:R-:W2:Y:S01]  /*0bb0*/  LDG.E.64 R10, desc[UR4][R10.64] ;  /* 0x000000040a0a7981 */ /* 0x000ea2000c1e1b00 */
[C---:B------:R-:W-:Y:S01]  /*0bc0*/  IADD3 R14, P0, PT, R3.reuse, R14, RZ ;  /* 0x0000000e030e7210 */ /* 0x040fe20007f1e0ff */
[----:B------:R-:W-:Y:S01]  /*0bd0*/  IMAD.SHL.U32 R5, R3, 0x8, RZ ;  /* 0x0000000803057824 */ /* 0x000fe200078e00ff */
[----:B------:R-:W-:-:S03]  /*0be0*/  SHF.R.U32.HI R6, RZ, 0x1d, R3 ;  /* 0x0000001dff067819 */ /* 0x000fc60000011603 */
[----:B------:R-:W-:Y:S01]  /*0bf0*/  IMAD.X R23, RZ, RZ, R23, P0 ;  /* 0x000000ffff177224 */ /* 0x000fe200000e0617 */
[----:B------:R-:W-:Y:S02]  /*0c00*/  ISETP.GE.U32.AND P0, PT, R14, R0, PT ;  /* 0x000000000e00720c */ /* 0x000fe40003f06070 */
[----:B------:R-:W-:Y:S02]  /*0c10*/  IADD3 R28, P1, PT, R5, R28, RZ ;  /* 0x0000001c051c7210 */ /* 0x000fe40007f3e0ff */
[----:B------:R-:W-:Y:S02]  /*0c20*/  ISETP.GE.U32.AND.EX P0, PT, R23, R2, PT, P0 ;  /* 0x000000021700720c */ /* 0x000fe40003f06100 */
[----:B------:R-:W-:-:S05]  /*0c30*/  IADD3.X R29, PT, PT, R6, R29, RZ, P1, !PT ;  /* 0x0000001d061d7210 */ /* 0x000fca0000ffe4ff */
[----:B--2---:R0:W-:Y:S06]  /*0c40*/  ST.E.64 desc[UR4][R28.64], R10 ;  /* 0x0000000a1c007985 */ /* 0x0041ec000c101b04 */
[----:B------:R-:W-:Y:S05]  /*0c50*/  @P0 EXIT ;  /* 0x000000000000094d */ /* 0x000fea0003800000 */
[C---:B------:R-:W-:Y:S01]  /*0c60*/  SHF.L.U64.HI R31, R14.reuse, 0x1, R23 ;  /* 0x000000010e1f7819 */ /* 0x040fe20000010217 */
[----:B------:R-:W-:Y:S01]  /*0c70*/  BSSY.RECONVERGENT B0, `(.L_x_11) ;  /* 0x000001d000007945 */ /* 0x000fe20003800200 */
[----:B------:R-:W-:Y:S02]  /*0c80*/  IMAD.SHL.U32 R30, R14, 0x2, RZ ;  /* 0x000000020e1e7824 */ /* 0x000fe400078e00ff */
[----:B------:R-:W-:-:S04]  /*0c90*/  LOP3.LUT R4, R31, R8, RZ, 0xfc, !PT ;  /* 0x000000081f047212 */ /* 0x000fc800078efcff */
[----:B------:R-:W-:-:S13]  /*0ca0*/  ISETP.NE.U32.AND P0, PT, R4, RZ, PT ;  /* 0x000000ff0400720c */ /* 0x000fda0003f05070 */
[----:B------:R-:W-:Y:S05]  /*0cb0*/  @P0 BRA `(.L_x_12) ;  /* 0x0000000000500947 */ /* 0x000fea0003800000 */
[----:B------:R-:W1:Y:S01]  /*0cc0*/  I2F.U32.RP R7, R9 ;  /* 0x0000000900077306 */ /* 0x000e620000209000 */
[----:B0-----:R-:W-:Y:S01]  /*0cd0*/  IMAD.MOV.U32 R10, RZ, RZ, RZ ;  /* 0x000000ffff0a7224 */ /* 0x001fe200078e00ff */
[----:B------:R-:W-:-:S06]  /*0ce0*/  ISETP.NE.U32.AND P2, PT, R9, RZ, PT ;  /* 0x000000ff0900720c */ /* 0x000fcc0003f45070 */
[----:B-1----:R-:W0:Y:S02]  /*0cf0*/  MUFU.RCP R7, R7 ;  /* 0x0000000700077308 */ /* 0x002e240000001000 */
[----:B0-----:R-:W-:-:S06]  /*0d00*/  VIADD R11, R7, 0xffffffe ;  /* 0x0ffffffe070b7836 */ /* 0x001fcc0000000000 */
[----:B------:R-:W0:Y:S02]  /*0d10*/  F2I.FTZ.U32.TRUNC.NTZ R11, R11 ;  /* 0x0000000b000b7305 */ /* 0x000e24000021f000 */
[----:B0-----:R-:W-:-:S05]  /*0d20*/  IADD3 R4, PT, PT, RZ, -R11, RZ ;  /* 0x8000000bff047210 */ /* 0x001fca0007ffe0ff */
[----:B------:R-:W-:-:S04]  /*0d30*/  IMAD R13, R4, R9, RZ ;  /* 0x00000009040d7224 */ /* 0x000fc800078e02ff */
[----:B------:R-:W-:-:S04]  /*0d40*/  IMAD.HI.U32 R13, R11, R13, R10 ;  /* 0x0000000d0b0d7227 */ /* 0x000fc800078e000a */
[----:B------:R-:W-:Y:S02]  /*0d50*/  HFMA2 R11, -RZ, RZ, 0, 0 ;  /* 0x00000000ff0b7431 */ /* 0x000fe400000001ff */
[----:B------:R-:W-:-:S04]  /*0d60*/  IMAD.HI.U32 R10, R13, R30, RZ ;  /* 0x0000001e0d0a7227 */ /* 0x000fc800078e00ff */
[----:B------:R-:W-:-:S04]  /*0d70*/  IMAD.MOV R4, RZ, RZ, -R10 ;  /* 0x000000ffff047224 */ /* 0x000fc800078e0a0a */
[----:B------:R-:W-:-:S05]  /*0d80*/  IMAD R4, R9, R4, R30 ;  /* 0x0000000409047224 */ /* 0x000fca00078e021e */
[----:B------:R-:W-:-:S13]  /*0d90*/  ISETP.GE.U32.AND P0, PT, R4, R9, PT ;  /* 0x000000090400720c */ /* 0x000fda0003f06070 */
[----:B------:R-:W-:Y:S01]  /*0da0*/  @P0 IADD3 R4, PT, PT, R4, -R9, RZ ;  /* 0x8000000904040210 */ /* 0x000fe20007ffe0ff */
[----:B------:R-:W-:-:S03]  /*0db0*/  @P0 VIADD R10, R10, 0x1 ;  /* 0x000000010a0a0836 */ /* 0x000fc60000000000 */
[----:B------:R-:W-:-:S13]  /*0dc0*/  ISETP.GE.U32.AND P1, PT, R4, R9, PT ;  /* 0x000000090400720c */ /* 0x000fda0003f26070 */
[----:B------:R-:W-:Y:S01]  /*0dd0*/  @P1 VIADD R10, R10, 0x1 ;  /* 0x000000010a0a1836 */ /* 0x000fe20000000000 */
[----:B------:R-:W-:Y:S01]  /*0de0*/  @!P2 LOP3.LUT R10, RZ, R9, RZ, 0x33, !PT ;  /* 0x00000009ff0aa212 */ /* 0x000fe200078e33ff */
[----:B------:R-:W-:Y:S06]  /*0df0*/  BRA `(.L_x_13) ;  /* 0x0000000000107947 */ /* 0x000fec0003800000 */
.L_x_12:
[----:B0-----:R-:W-:Y:S01]  /*0e00*/  IMAD.MOV.U32 R10, RZ, RZ, R30 ;  /* 0x000000ffff0a7224 */ /* 0x001fe200078e001e */
[----:B------:R-:W-:Y:S01]  /*0e10*/  MOV R4, 0xe40 ;  /* 0x00000e4000047802 */ /* 0x000fe20000000f00 */
[----:B------:R-:W-:-:S07]  /*0e20*/  IMAD.MOV.U32 R7, RZ, RZ, R31 ;  /* 0x000000ffff077224 */ /* 0x000fce00078e001f */
[----:B------:R-:W-:Y:S05]  /*0e30*/  CALL.REL.NOINC `($__internal_1_$__cuda_sm20_div_s64) ;  /* 0x000000fc00647944 */ /* 0x000fea0003c00000 */
.L_x_13:
[----:B------:R-:W-:Y:S05]  /*0e40*/  BSYNC.RECONVERGENT B0 ;  /* 0x0000000000007941 */ /* 0x000fea0003800200 */
.L_x_11:
[----:B------:R-:W0:Y:S01]  /*0e50*/  LDCU.64 UR6, c[0x0][0x398] ;  /* 0x00007300ff0677ac */ /* 0x000e220008000a00 */
[----:B------:R-:W-:Y:S01]  /*0e60*/  IADD3 R4, P0, PT, RZ, -R10, RZ ;  /* 0x8000000aff047210 */ /* 0x000fe20007f1e0ff */
[----:B------:R-:W-:Y:S01]  /*0e70*/  IMAD.MOV.U32 R13, RZ, RZ, R17 ;  /* 0x000000ffff0d7224 */ /* 0x000fe200078e0011 */
[----:B------:R-:W1:Y:S02]  /*0e80*/  LDCU.64 UR8, c[0x0][0x3a0] ;  /* 0x00007400ff0877ac */ /* 0x000e640008000a00 */
[----:B------:R-:W-:Y:S01]  /*0e90*/  IADD3.X R12, PT, PT, RZ, ~R11, RZ, P0, !PT ;  /* 0x8000000bff0c7210 */ /* 0x000fe200007fe4ff */
[----:B------:R-:W-:-:S04]  /*0ea0*/  IMAD.WIDE.U32 R30, R9, R4, R30 ;  /* 0x00000004091e7225 */ /* 0x000fc800078e001e */
[----:B------:R-:W-:Y:S02]  /*0eb0*/  IMAD R7, R12, R9, RZ ;  /* 0x000000090c077224 */ /* 0x000fe400078e02ff */
[----:B------:R-:W-:Y:S02]  /*0ec0*/  IMAD.MOV.U32 R12, RZ, RZ, R18 ;  /* 0x000000ffff0c7224 */ /* 0x000fe400078e0012 */
[----:B------:R-:W-:Y:S02]  /*0ed0*/  IMAD R7, R8, R4, R7 ;  /* 0x0000000408077224 */ /* 0x000fe400078e0207 */
[----:B0-----:R-:W-:-:S03]  /*0ee0*/  IMAD R11, R11, UR6, RZ ;  /* 0x000000060b0b7c24 */ /* 0x001fc6000f8e02ff */
[----:B------:R-:W-:Y:S01]  /*0ef0*/  IADD3 R4, PT, PT, R31, R7, RZ ;  /* 0x000000071f047210 */ /* 0x000fe20007ffe0ff */
[----:B------:R-:W-:-:S04]  /*0f00*/  IMAD.WIDE.U32 R12, R10, UR6, R12 ;  /* 0x000000060a0c7c25 */ /* 0x000fc8000f8e000c */
[----:B------:R-:W-:Y:S01]  /*0f10*/  IMAD R11, R10, UR7, R11 ;  /* 0x000000070a0b7c24 */ /* 0x000fe2000f8e020b */
[----:B------:R-:W0:Y:S01]  /*0f20*/  LDCU.64 UR6, c[0x0][0x380] ;  /* 0x00007000ff0677ac */ /* 0x000e220008000a00 */
[----:B-1----:R-:W-:Y:S02]  /*0f30*/  IMAD R7, R4, UR8, RZ ;  /* 0x0000000804077c24 */ /* 0x002fe4000f8e02ff */
[----:B------:R-:W-:Y:S02]  /*0f40*/  IMAD.IADD R13, R13, 0x1, R11 ;  /* 0x000000010d0d7824 */ /* 0x000fe400078e020b */
[C---:B------:R-:W-:Y:S02]  /*0f50*/  IMAD R7, R30.reuse, UR9, R7 ;  /* 0x000000091e077c24 */ /* 0x040fe4000f8e0207 */
[----:B------:R-:W-:-:S04]  /*0f60*/  IMAD.WIDE.U32 R10, R30, UR8, R12 ;  /* 0x000000081e0a7c25 */ /* 0x000fc8000f8e000c */
        /* <DEDUP_REMOVED lines=9> */
[----:B------:R-:W-:Y:S02]  /*1000*/  IADD3 R14, P0, PT, R3, R14, RZ ;  /* 0x0000000e030e7210 */ /* 0x000fe40007f1e0ff */
[----:B------:R-:W-:-:S03]  /*1010*/  IADD3 R28, P1, PT, R5, R28, RZ ;  /* 0x0000001c051c7210 */ /* 0x000fc60007f3e0ff */
[----:B------:R-:W-:Y:S01]  /*1020*/  IMAD.X R23, RZ, RZ, R23, P0 ;  /* 0x000000ffff177224 */ /* 0x000fe200000e0617 */
[----:B------:R-:W-:Y:S02]  /*1030*/  ISETP.GE.U32.AND P0, PT, R14, R0, PT ;  /* 0x000000000e00720c */ /* 0x000fe40003f06070 */
[----:B------:R-:W-:Y:S02]  /*1040*/  IADD3.X R29, PT, PT, R6, R29, RZ, P1, !PT ;  /* 0x0000001d061d7210 */ /* 0x000fe40000ffe4ff */
[----:B------:R-:W-:-:S03]  /*1050*/  ISETP.GE.U32.AND.EX P0, PT, R23, R2, PT, P0 ;  /* 0x000000021700720c */ /* 0x000fc60003f06100 */
[----:B--2---:R0:W-:Y:S10]  /*1060*/  ST.E.64 desc[UR4][R28.64], R10 ;  /* 0x0000000a1c007985 */ /* 0x0041f4000c101b04 */
        /* <DEDUP_REMOVED lines=15> */
[----:B------:R-:W-:Y:S01]  /*1160*/  IMAD.HI.U32 R13, R11, R13, R10 ;  /* 0x0000000d0b0d7227 */ /* 0x000fe200078e000a */
[----:B------:R-:W-:-:S05]  /*1170*/  MOV R11, RZ ;  /* 0x000000ff000b7202 */ /* 0x000fca0000000f00 */
        /* <DEDUP_REMOVED lines=10> */
.L_x_15:
[----:B0-----:R-:W-:Y:S01]  /*1220*/  IMAD.MOV.U32 R10, RZ, RZ, R30 ;  /* 0x000000ffff0a7224 */ /* 0x001fe200078e001e */
[----:B------:R-:W-:Y:S01]  /*1230*/  MOV R4, 0x1260 ;  /* 0x0000126000047802 */ /* 0x000fe20000000f00 */
[----:B------:R-:W-:-:S07]  /*1240*/  IMAD.MOV.U32 R7, RZ, RZ, R31 ;  /* 0x000000ffff077224 */ /* 0x000fce00078e001f */
[----:B------:R-:W-:Y:S05]  /*1250*/  CALL.REL.NOINC `($__internal_1_$__cuda_sm20_div_s64) ;  /* 0x000000f8005c7944 */ /* 0x000fea0003c00000 */
.L_x_16:
[----:B------:R-:W-:Y:S05]  /*1260*/  BSYNC.RECONVERGENT B0 ;  /* 0x0000000000007941 */ /* 0x000fea0003800200 */
.L_x_14:
        /* <DEDUP_REMOVED lines=61> */
.L_x_18:
[----:B0-----:R-:W-:Y:S01]  /*1640*/  IMAD.MOV.U32 R10, RZ, RZ, R30 ;  /* 0x000000ffff0a7224 */ /* 0x001fe200078e001e */
[----:B------:R-:W-:Y:S01]  /*1650*/  MOV R4, 0x1680 ;  /* 0x0000168000047802 */ /* 0x000fe20000000f00 */
[----:B------:R-:W-:-:S07]  /*1660*/  IMAD.MOV.U32 R7, RZ, RZ, R31 ;  /* 0x000000ffff077224 */ /* 0x000fce00078e001f */
[----:B------:R-:W-:Y:S05]  /*1670*/  CALL.REL.NOINC `($__internal_1_$__cuda_sm20_div_s64) ;  /* 0x000000f400547944 */ /* 0x000fea0003c00000 */
.L_x_19:
[----:B------:R-:W-:Y:S05]  /*1680*/  BSYNC.RECONVERGENT B0 ;  /* 0x0000000000007941 */ /* 0x000fea0003800200 */
.L_x_17:
        /* <DEDUP_REMOVED lines=61> */
.L_x_21:
[----:B0-----:R-:W-:Y:S01]  /*1a60*/  IMAD.MOV.U32 R10, RZ, RZ, R30 ;  /* 0x000000ffff0a7224 */ /* 0x001fe200078e001e */
[----:B------:R-:W-:Y:S01]  /*1a70*/  MOV R4, 0x1aa0 ;  /* 0x00001aa000047802 */ /* 0x000fe20000000f00 */
[----:B------:R-:W-:-:S07]  /*1a80*/  IMAD.MOV.U32 R7, RZ, RZ, R31 ;  /* 0x000000ffff077224 */ /* 0x000fce00078e001f */
[----:B------:R-:W-:Y:S05]  /*1a90*/  CALL.REL.NOINC `($__internal_1_$__cuda_sm20_div_s64) ;  /* 0x000000f0004c7944 */ /* 0x000fea0003c00000 */
.L_x_22:
[----:B------:R-:W-:Y:S05]  /*1aa0*/  BSYNC.RECONVERGENT B0 ;  /* 0x0000000000007941 */ /* 0x000fea0003800200 */
.L_x_20:
        /* <DEDUP_REMOVED lines=61> */
.L_x_24:
[----:B0-----:R-:W-:Y:S01]  /*1e80*/  IMAD.MOV.U32 R10, RZ, RZ, R30 ;  /* 0x000000ffff0a7224 */ /* 0x001fe200078e001e */
[----:B------:R-:W-:Y:S01]  /*1e90*/  MOV R4, 0x1ec0 ;  /* 0x00001ec000047802 */ /* 0x000fe20000000f00 */
[----:B------:R-:W-:-:S07]  /*1ea0*/  IMAD.MOV.U32 R7, RZ, RZ, R31 ;  /* 0x000000ffff077224 */ /* 0x000fce00078e001f */
[----:B------:R-:W-:Y:S05]  /*1eb0*/  CALL.REL.NOINC `($__internal_1_$__cuda_sm20_div_s64) ;  /* 0x000000ec00447944 */ /* 0x000fea0003c00000 */
.L_x_25:
[----:B------:R-:W-:Y:S05]  /*1ec0*/  BSYNC.RECONVERGENT B0 ;  /* 0x0000000000007941 */ /* 0x000fea0003800200 */
.L_x_23:
        /* <DEDUP_REMOVED lines=61> */
.L_x_27:
[----:B0-----:R-:W-:Y:S01]  /*22a0*/  IMAD.MOV.U32 R10, RZ, RZ, R30 ;  /* 0x000000ffff0a7224 */ /* 0x001fe200078e001e */
[----:B------:R-:W-:Y:S01]  /*22b0*/  MOV R4, 0x22e0 ;  /* 0x000022e000047802 */ /* 0x000fe20000000f00 */
[----:B------:R-:W-:-:S07]  /*22c0*/  IMAD.MOV.U32 R7, RZ, RZ, R31 ;  /* 0x000000ffff077224 */ /* 0x000fce00078e001f */
[----:B------:R-:W-:Y:S05]  /*22d0*/  CALL.REL.NOINC `($__internal_1_$__cuda_sm20_div_s64) ;  /* 0x000000e8003c7944 */ /* 0x000fea0003c00000 */
.L_x_28:
[----:B------:R-:W-:Y:S05]  /*22e0*/  BSYNC.RECONVERGENT B0 ;  /* 0x0000000000007941 */ /* 0x000fea0003800200 */
.L_x_26:
        /* <DEDUP_REMOVED lines=61> */
.L_x_30:
[----:B0-----:R-:W-:Y:S01]  /*26c0*/  IMAD.MOV.U32 R10, RZ, RZ, R30 ;  /* 0x000000ffff0a7224 */ /* 0x001fe200078e001e */
[----:B------:R-:W-:Y:S01]  /*26d0*/  MOV R4, 0x2700 ;  /* 0x0000270000047802 */ /* 0x000fe20000000f00 */
[----:B------:R-:W-:-:S07]  /*26e0*/  IMAD.MOV.U32 R7, RZ, RZ, R31 ;  /* 0x000000ffff077224 */ /* 0x000fce00078e001f */
[----:B------:R-:W-:Y:S05]  /*26f0*/  CALL.REL.NOINC `($__internal_1_$__cuda_sm20_div_s64) ;  /* 0x000000e400347944 */ /* 0x000fea0003c00000 */
.L_x_31:
[----:B------:R-:W-:Y:S05]  /*2700*/  BSYNC.RECONVERGENT B0 ;  /* 0x0000000000007941 */ /* 0x000fea0003800200 */
.L_x_29:
        /* <DEDUP_REMOVED lines=61> */
.L_x_33:
[----:B0-----:R-:W-:Y:S01]  /*2ae0*/  IMAD.MOV.U32 R10, RZ, RZ, R30 ;  /* 0x000000ffff0a7224 */ /* 0x001fe200078e001e */
[----:B------:R-:W-:Y:S01]  /*2af0*/  MOV R4, 0x2b20 ;  /* 0x00002b2000047802 */ /* 0x000fe20000000f00 */
[----:B------:R-:W-:-:S07]  /*2b00*/  IMAD.MOV.U32 R7, RZ, RZ, R31 ;  /* 0x000000ffff077224 */ /* 0x000fce00078e001f */
[----:B------:R-:W-:Y:S05]  /*2b10*/  CALL.REL.NOINC `($__internal_1_$__cuda_sm20_div_s64) ;  /* 0x000000e0002c7944 */ /* 0x000fea0003c00000 */
.L_x_34:
[----:B------:R-:W-:Y:S05]  /*2b20*/  BSYNC.RECONVERGENT B0 ;  /* 0x0000000000007941 */ /* 0x000fea0003800200 */
.L_x_32:
        /* <DEDUP_REMOVED lines=61> */
.L_x_36:
[----:B0-----:R-:W-:Y:S01]  /*2f00*/  IMAD.MOV.U32 R10, RZ, RZ, R30 ;  /* 0x000000ffff0a7224 */ /* 0x001fe200078e001e */
[----:B------:R-:W-:Y:S01]  /*2f10*/  MOV R4, 0x2f40 ;  /* 0x00002f4000047802 */ /* 0x000fe20000000f00 */
[----:B------:R-:W-:-:S07]  /*2f20*/  IMAD.MOV.U32 R7, RZ, RZ, R31 ;  /* 0x000000ffff077224 */ /* 0x000fce00078e001f */
[----:B------:R-:W-:Y:S05]  /*2f30*/  CALL.REL.NOINC `($__internal_1_$__cuda_sm20_div_s64) ;  /* 0x000000dc00247944 */ /* 0x000fea0003c00000 */
.L_x_37:
[----:B------:R-:W-:Y:S05]  /*2f40*/  BSYNC.RECONVERGENT B0 ;  /* 0x0000000000007941 */ /* 0x000fea0003800200 */
.L_x_35:
        /* <DEDUP_REMOVED lines=61> */
.L_x_39:
[----:B0-----:R-:W-:Y:S01]  /*3320*/  IMAD.MOV.U32 R10, RZ, RZ, R30 ;  /* 0x000000ffff0a7224 */ /* 0x001fe200078e001e */
[----:B------:R-:W-:Y:S01]  /*3330*/  MOV R4, 0x3360 ;  /* 0x0000336000047802 */ /* 0x000fe20000000f00 */
[----:B------:R-:W-:-:S07]  /*3340*/  IMAD.MOV.U32 R7, RZ, RZ, R31 ;  /* 0x000000ffff077224 */ /* 0x000fce00078e001f */
[----:B------:R-:W-:Y:S05]  /*3350*/  CALL.REL.NOINC `($__internal_1_$__cuda_sm20_div_s64) ;  /* 0x000000d8001c7944 */ /* 0x000fea0003c00000 */
.L_x_40:
[----:B------:R-:W-:Y:S05]  /*3360*/  BSYNC.RECONVERGENT B0 ;  /* 0x0000000000007941 */ /* 0x000fea0003800200 */
.L_x_38:
        /* <DEDUP_REMOVED lines=61> */
.L_x_42:
[----:B0-----:R-:W-:Y:S01]  /*3740*/  IMAD.MOV.U32 R10, RZ, RZ, R30 ;  /* 0x000000ffff0a7224 */ /* 0x001fe200078e001e */
[----:B------:R-:W-:Y:S01]  /*3750*/  MOV R4, 0x3780 ;  /* 0x0000378000047802 */ /* 0x000fe20000000f00 */
[----:B------:R-:W-:-:S07]  /*3760*/  IMAD.MOV.U32 R7, RZ, RZ, R31 ;  /* 0x000000ffff077224 */ /* 0x000fce00078e001f */
[----:B------:R-:W-:Y:S05]  /*3770*/  CALL.REL.NOINC `($__internal_1_$__cuda_sm20_div_s64) ;  /* 0x000000d400147944 */ /* 0x000fea0003c00000 */
.L_x_43:
[----:B------:R-:W-:Y:S05]  /*3780*/  BSYNC.RECONVERGENT B0 ;  /* 0x0000000000007941 */ /* 0x000fea0003800200 */
.L_x_41:
        /* <DEDUP_REMOVED lines=61> */
.L_x_45:
[----:B0-----:R-:W-:Y:S01]  /*3b60*/  IMAD.MOV.U32 R10, RZ, RZ, R30 ;  /* 0x000000ffff0a7224 */ /* 0x001fe200078e001e */
[----:B------:R-:W-:Y:S01]  /*3b70*/  MOV R4, 0x3ba0 ;  /* 0x00003ba000047802 */ /* 0x000fe20000000f00 */
[----:B------:R-:W-:-:S07]  /*3b80*/  IMAD.MOV.U32 R7, RZ, RZ, R31 ;  /* 0x000000ffff077224 */ /* 0x000fce00078e001f */
[----:B------:R-:W-:Y:S05]  /*3b90*/  CALL.REL.NOINC `($__internal_1_$__cuda_sm20_div_s64) ;  /* 0x000000d0000c7944 */ /* 0x000fea0003c00000 */
.L_x_46:
[----:B------:R-:W-:Y:S05]  /*3ba0*/  BSYNC.RECONVERGENT B0 ;  /* 0x0000000000007941 */ /* 0x000fea0003800200 */
.L_x_44:
        /* <DEDUP_REMOVED lines=61> */
.L_x_48:
[----:B0-----:R-:W-:Y:S01]  /*3f80*/  IMAD.MOV.U32 R10, RZ, RZ, R30 ;  /* 0x000000ffff0a7224 */ /* 0x001fe200078e001e */
[----:B------:R-:W-:Y:S01]  /*3f90*/  MOV R4, 0x3fc0 ;  /* 0x00003fc000047802 */ /* 0x000fe20000000f00 */
[----:B------:R-:W-:-:S07]  /*3fa0*/  IMAD.MOV.U32 R7, RZ, RZ, R31 ;  /* 0x000000ffff077224 */ /* 0x000fce00078e001f */
[----:B------:R-:W-:Y:S05]  /*3fb0*/  CALL.REL.NOINC `($__internal_1_$__cuda_sm20_div_s64) ;  /* 0x000000cc00047944 */ /* 0x000fea0003c00000 */
.L_x_49:
[----:B------:R-:W-:Y:S05]  /*3fc0*/  BSYNC.RECONVERGENT B0 ;  /* 0x0000000000007941 */ /* 0x000fea0003800200 */
.L_x_47:
        /* <DEDUP_REMOVED lines=61> */
.L_x_51:
[----:B0-----:R-:W-:Y:S01]  /*43a0*/  IMAD.MOV.U32 R10, RZ, RZ, R30 ;  /* 0x000000ffff0a7224 */ /* 0x001fe200078e001e */
[----:B------:R-:W-:Y:S01]  /*43b0*/  MOV R4, 0x43e0 ;  /* 0x000043e000047802 */ /* 0x000fe20000000f00 */
[----:B------:R-:W-:-:S07]  /*43c0*/  IMAD.MOV.U32 R7, RZ, RZ, R31 ;  /* 0x000000ffff077224 */ /* 0x000fce00078e001f */
[----:B------:R-:W-:Y:S05]  /*43d0*/  CALL.REL.NOINC `($__internal_1_$__cuda_sm20_div_s64) ;  /* 0x000000c400fc7944 */ /* 0x000fea0003c00000 */
.L_x_52:
[----:B------:R-:W-:Y:S05]  /*43e0*/  BSYNC.RECONVERGENT B0 ;  /* 0x0000000000007941 */ /* 0x000fea0003800200 */
.L_x_50:
        /* <DEDUP_REMOVED lines=61> */
.L_x_54:
[----:B0-----:R-:W-:Y:S01]  /*47c0*/  IMAD.MOV.U32 R10, RZ, RZ, R30 ;  /* 0x000000ffff0a7224 */ /* 0x001fe200078e001e */
[----:B------:R-:W-:Y:S01]  /*47d0*/  MOV R4, 0x4800 ;  /* 0x0000480000047802 */ /* 0x000fe20000000f00 */
[----:B------:R-:W-:-:S07]  /*47e0*/  IMAD.MOV.U32 R7, RZ, RZ, R31 ;  /* 0x000000ffff077224 */ /* 0x000fce00078e001f */
[----:B------:R-:W-:Y:S05]  /*47f0*/  CALL.REL.NOINC `($__internal_1_$__cuda_sm20_div_s64) ;  /* 0x000000c000f47944 */ /* 0x000fea0003c00000 */
.L_x_55:
[----:B------:R-:W-:Y:S05]  /*4800*/  BSYNC.RECONVERGENT B0 ;  /* 0x0000000000007941 */ /* 0x000fea0003800200 */
.L_x_53:
        /* <DEDUP_REMOVED lines=61> */
.L_x_57:
[----:B0-----:R-:W-:Y:S01]  /*4be0*/  IMAD.MOV.U32 R10, RZ, RZ, R30 ;  /* 0x000000ffff0a7224 */ /* 0x001fe200078e001e */
[----:B------:R-:W-:Y:S01]  /*4bf0*/  MOV R4, 0x4c20 ;  /* 0x00004c2000047802 */ /* 0x000fe20000000f00 */
[----:B------:R-:W-:-:S07]  /*4c00*/  IMAD.MOV.U32 R7, RZ, RZ, R31 ;  /* 0x000000ffff077224 */ /* 0x000fce00078e001f */
[----:B------:R-:W-:Y:S05]  /*4c10*/  CALL.REL.NOINC `($__internal_1_$__cuda_sm20_div_s64) ;  /* 0x000000bc00ec7944 */ /* 0x000fea0003c00000 */
.L_x_58:
[----:B------:R-:W-:Y:S05]  /*4c20*/  BSYNC.RECONVERGENT B0 ;  /* 0x0000000000007941 */ /* 0x000fea0003800200 */
.L_x_56:
        /* <DEDUP_REMOVED lines=61> */
.L_x_60:
[----:B0-----:R-:W-:Y:S01]  /*5000*/  IMAD.MOV.U32 R10, RZ, RZ, R30 ;  /* 0x000000ffff0a7224 */ /* 0x001fe200078e001e */
[----:B------:R-:W-:Y:S01]  /*5010*/  MOV R4, 0x5040 ;  /* 0x0000504000047802 */ /* 0x000fe20000000f00 */
[----:B------:R-:W-:-:S07]  /*5020*/  IMAD.MOV.U32 R7, RZ, RZ, R31 ;  /* 0x000000ffff077224 */ /* 0x000fce00078e001f */
[----:B------:R-:W-:Y:S05]  /*5030*/  CALL.REL.NOINC `($__internal_1_$__cuda_sm20_div_s64) ;  /* 0x000000b800e47944 */ /* 0x000fea0003c00000 */
.L_x_61:
[----:B------:R-:W-:Y:S05]  /*5040*/  BSYNC.RECONVERGENT B0 ;  /* 0x0000000000007941 */ /* 0x000fea0003800200 */
.L_x_59:
        /* <DEDUP_REMOVED lines=61> */
.L_x_63:
[----:B0-----:R-:W-:Y:S01]  /*5420*/  IMAD.MOV.U32 R10, RZ, RZ, R30 ;  /* 0x000000ffff0a7224 */ /* 0x001fe200078e001e */
[----:B------:R-:W-:Y:S01]  /*5430*/  MOV R4, 0x5460 ;  /* 0x0000546000047802 */ /* 0x000fe20000000f00 */
[----:B------:R-:W-:-:S07]  /*5440*/  IMAD.MOV.U32 R7, RZ, RZ, R31 ;  /* 0x000000ffff077224 */ /* 0x000fce00078e001f */
[----:B------:R-:W-:Y:S05]  /*5450*/  CALL.REL.NOINC `($__internal_1_$__cuda_sm20_div_s64) ;  /* 0x000000b400dc7944 */ /* 0x000fea0003c00000 */
.L_x_64:
[----:B------:R-:W-:Y:S05]  /*5460*/  BSYNC.RECONVERGENT B0 ;  /* 0x0000000000007941 */ /* 0x000fea0003800200 */
.L_x_62:
        /* <DEDUP_REMOVED lines=61> */
.L_x_66:
[----:B0-----:R-:W-:Y:S01]  /*5840*/  IMAD.MOV.U32 R10, RZ, RZ, R30 ;  /* 0x000000ffff0a7224 */ /* 0x001fe200078e001e */
[----:B------:R-:W-:Y:S01]  /*5850*/  MOV R4, 0x5880 ;  /* 0x0000588000047802 */ /* 0x000fe20000000f00 */
[----:B------:R-:W-:-:S07]  /*5860*/  IMAD.MOV.U32 R7, RZ, RZ, R31 ;  /* 0x000000ffff077224 */ /* 0x000fce00078e001f */
[----:B------:R-:W-:Y:S05]  /*5870*/  CALL.REL.NOINC `($__internal_1_$__cuda_sm20_div_s64) ;  /* 0x000000b000d47944 */ /* 0x000fea0003c00000 */
.L_x_67:
[----:B------:R-:W-:Y:S05]  /*5880*/  BSYNC.RECONVERGENT B0 ;  /* 0x0000000000007941 */ /* 0x000fea0003800200 */
.L_x_65:
        /* <DEDUP_REMOVED lines=61> */
.L_x_69:
[----:B0-----:R-:W-:Y:S01]  /*5c60*/  IMAD.MOV.U32 R10, RZ, RZ, R30 ;  /* 0x000000ffff0a7224 */ /* 0x001fe200078e001e */
[----:B------:R-:W-:Y:S01]  /*5c70*/  MOV R4, 0x5ca0 ;  /* 0x00005ca000047802 */ /* 0x000fe20000000f00 */
[----:B------:R-:W-:-:S07]  /*5c80*/  IMAD.MOV.U32 R7, RZ, RZ, R31 ;  /* 0x000000ffff077224 */ /* 0x000fce00078e001f */
[----:B------:R-:W-:Y:S05]  /*5c90*/  CALL.REL.NOINC `($__internal_1_$__cuda_sm20_div_s64) ;  /* 0x000000ac00cc7944 */ /* 0x000fea0003c00000 */
.L_x_70:
[----:B------:R-:W-:Y:S05]  /*5ca0*/  BSYNC.RECONVERGENT B0 ;  /* 0x0000000000007941 */ /* 0x000fea0003800200 */
.L_x_68:
        /* <DEDUP_REMOVED lines=61> */
.L_x_72:
[----:B0-----:R-:W-:Y:S01]  /*6080*/  IMAD.MOV.U32 R10, RZ, RZ, R30 ;  /* 0x000000ffff0a7224 */ /* 0x001fe200078e001e */
[----:B------:R-:W-:Y:S01]  /*6090*/  MOV R4, 0x60c0 ;  /* 0x000060c000047802 */ /* 0x000fe20000000f00 */
[----:B------:R-:W-:-:S07]  /*60a0*/  IMAD.MOV.U32 R7, RZ, RZ, R31 ;  /* 0x000000ffff077224 */ /* 0x000fce00078e001f */
[----:B------:R-:W-:Y:S05]  /*60b0*/  CALL.REL.NOINC `($__internal_1_$__cuda_sm20_div_s64) ;  /* 0x000000a800c47944 */ /* 0x000fea0003c00000 */
.L_x_73:
[----:B------:R-:W-:Y:S05]  /*60c0*/  BSYNC.RECONVERGENT B0 ;  /* 0x0000000000007941 */ /* 0x000fea0003800200 */
.L_x_71:
        /* <DEDUP_REMOVED lines=61> */
.L_x_75:
[----:B0-----:R-:W-:Y:S01]  /*64a0*/  IMAD.MOV.U32 R10, RZ, RZ, R30 ;  /* 0x000000ffff0a7224 */ /* 0x001fe200078e001e */
[----:B------:R-:W-:Y:S01]  /*64b0*/  MOV R4, 0x64e0 ;  /* 0x000064e000047802 */ /* 0x000fe20000000f00 */
[----:B------:R-:W-:-:S07]  /*64c0*/  IMAD.MOV.U32 R7, RZ, RZ, R31 ;  /* 0x000000ffff077224 */ /* 0x000fce00078e001f */
[----:B------:R-:W-:Y:S05]  /*64d0*/  CALL.REL.NOINC `($__internal_1_$__cuda_sm20_div_s64) ;  /* 0x000000a400bc7944 */ /* 0x000fea0003c00000 */
.L_x_76:
[----:B------:R-:W-:Y:S05]  /*64e0*/  BSYNC.RECONVERGENT B0 ;  /* 0x0000000000007941 */ /* 0x000fea0003800200 */
.L_x_74:
        /* <DEDUP_REMOVED lines=61> */
.L_x_78:
[----:B0-----:R-:W-:Y:S01]  /*68c0*/  IMAD.MOV.U32 R10, RZ, RZ, R30 ;  /* 0x000000ffff0a7224 */ /* 0x001fe200078e001e */
[----:B------:R-:W-:Y:S01]  /*68d0*/  MOV R4, 0x6900 ;  /* 0x0000690000047802 */ /* 0x000fe20000000f00 */
[----:B------:R-:W-:-:S07]  /*68e0*/  IMAD.MOV.U32 R7, RZ, RZ, R31 ;  /* 0x000000ffff077224 */ /* 0x000fce00078e001f */
[----:B------:R-:W-:Y:S05]  /*68f0*/  CALL.REL.NOINC `($__internal_1_$__cuda_sm20_div_s64) ;  /* 0x000000a000b47944 */ /* 0x000fea0003c00000 */
.L_x_79:
[----:B------:R-:W-:Y:S05]  /*6900*/  BSYNC.RECONVERGENT B0 ;  /* 0x0000000000007941 */ /* 0x000fea0003800200 */
.L_x_77:
        /* <DEDUP_REMOVED lines=61> */
.L_x_81:
[----:B0-----:R-:W-:Y:S01]  /*6ce0*/  IMAD.MOV.U32 R10, RZ, RZ, R30 ;  /* 0x000000ffff0a7224 */ /* 0x001fe200078e001e */
[----:B------:R-:W-:Y:S01]  /*6cf0*/  MOV R4, 0x6d20 ;  /* 0x00006d2000047802 */ /* 0x000fe20000000f00 */
[----:B------:R-:W-:-:S07]  /*6d00*/  IMAD.MOV.U32 R7, RZ, RZ, R31 ;  /* 0x000000ffff077224 */ /* 0x000fce00078e001f */
[----:B------:R-:W-:Y:S05]  /*6d10*/  CALL.REL.NOINC `($__internal_1_$__cuda_sm20_div_s64) ;  /* 0x0000009c00ac7944 */ /* 0x000fea0003c00000 */
.L_x_82:
[----:B------:R-:W-:Y:S05]  /*6d20*/  BSYNC.RECONVERGENT B0 ;  /* 0x0000000000007941 */ /* 0x000fea0003800200 */
.L_x_80:
        /* <DEDUP_REMOVED lines=61> */
.L_x_84:
[----:B0-----:R-:W-:Y:S01]  /*7100*/  IMAD.MOV.U32 R10, RZ, RZ, R30 ;  /* 0x000000ffff0a7224 */ /* 0x001fe200078e001e */
[----:B------:R-:W-:Y:S01]  /*7110*/  MOV R4, 0x7140 ;  /* 0x0000714000047802 */ /* 0x000fe20000000f00 */
[----:B------:R-:W-:-:S07]  /*7120*/  IMAD.MOV.U32 R7, RZ, RZ, R31 ;  /* 0x000000ffff077224 */ /* 0x000fce00078e001f */
[----:B------:R-:W-:Y:S05]  /*7130*/  CALL.REL.NOINC `($__internal_1_$__cuda_sm20_div_s64) ;  /* 0x0000009800a47944 */ /* 0x000fea0003c00000 */
.L_x_85:
[----:B------:R-:W-:Y:S05]  /*7140*/  BSYNC.RECONVERGENT B0 ;  /* 0x0000000000007941 */ /* 0x000fea0003800200 */
.L_x_83:
        /* <DEDUP_REMOVED lines=61> */
.L_x_87:
[----:B0-----:R-:W-:Y:S01]  /*7520*/  IMAD.MOV.U32 R10, RZ, RZ, R30 ;  /* 0x000000ffff0a7224 */ /* 0x001fe200078e001e */
[----:B------:R-:W-:Y:S01]  /*7530*/  MOV R4, 0x7560 ;  /* 0x0000756000047802 */ /* 0x000fe20000000f00 */
[----:B------:R-:W-:-:S07]  /*7540*/  IMAD.MOV.U32 R7, RZ, RZ, R31 ;  /* 0x000000ffff077224 */ /* 0x000fce00078e001f */
[----:B------:R-:W-:Y:S05]  /*7550*/  CALL.REL.NOINC `($__internal_1_$__cuda_sm20_div_s64) ;  /* 0x00000094009c7944 */ /* 0x000fea0003c00000 */
.L_x_88:
[----:B------:R-:W-:Y:S05]  /*7560*/  BSYNC.RECONVERGENT B0 ;  /* 0x0000000000007941 */ /* 0x000fea0003800200 */
.L_x_86:
        /* <DEDUP_REMOVED lines=61> */
.L_x_90:
[----:B0-----:R-:W-:Y:S01]  /*7940*/  IMAD.MOV.U32 R10, RZ, RZ, R30 ;  /* 0x000000ffff0a7224 */ /* 0x001fe200078e001e */
[----:B------:R-:W-:Y:S01]  /*7950*/  MOV R4, 0x7980 ;  /* 0x0000798000047802 */ /* 0x000fe20000000f00 */
[----:B------:R-:W-:-:S07]  /*7960*/  IMAD.MOV.U32 R7, RZ, RZ, R31 ;  /* 0x000000ffff077224 */ /* 0x000fce00078e001f */
[----:B------:R-:W-:Y:S05]  /*7970*/  CALL.REL.NOINC `($__internal_1_$__cuda_sm20_div_s64) ;  /* 0x0000009000947944 */ /* 0x000fea0003c00000 */
.L_x_91:
[----:B------:R-:W-:Y:S05]  /*7980*/  BSYNC.RECONVERGENT B0 ;  /* 0x0000000000007941 */ /* 0x000fea0003800200 */
.L_x_89:
        /* <DEDUP_REMOVED lines=61> */
.L_x_93:
[----:B0-----:R-:W-:Y:S01]  /*7d60*/  IMAD.MOV.U32 R10, RZ, RZ, R30 ;  /* 0x000000ffff0a7224 */ /* 0x001fe200078e001e */
[----:B------:R-:W-:Y:S01]  /*7d70*/  MOV R4, 0x7da0 ;  /* 0x00007da000047802 */ /* 0x000fe20000000f00 */
[----:B------:R-:W-:-:S07]  /*7d80*/  IMAD.MOV.U32 R7, RZ, RZ, R31 ;  /* 0x000000ffff077224 */ /* 0x000fce00078e001f */
[----:B------:R-:W-:Y:S05]  /*7d90*/  CALL.REL.NOINC `($__internal_1_$__cuda_sm20_div_s64) ;  /* 0x0000008c008c7944 */ /* 0x000fea0003c00000 */
.L_x_94:
[----:B------:R-:W-:Y:S05]  /*7da0*/  BSYNC.RECONVERGENT B0 ;  /* 0x0000000000007941 */ /* 0x000fea0003800200 */
.L_x_92:
        /* <DEDUP_REMOVED lines=61> */
.L_x_96:
[----:B0-----:R-:W-:Y:S01]  /*8180*/  IMAD.MOV.U32 R10, RZ, RZ, R30 ;  /* 0x000000ffff0a7224 */ /* 0x001fe200078e001e */
[----:B------:R-:W-:Y:S01]  /*8190*/  MOV R4, 0x81c0 ;  /* 0x000081c000047802 */ /* 0x000fe20000000f00 */
[----:B------:R-:W-:-:S07]  /*81a0*/  IMAD.MOV.U32 R7, RZ, RZ, R31 ;  /* 0x000000ffff077224 */ /* 0x000fce00078e001f */
[----:B------:R-:W-:Y:S05]  /*81b0*/  CALL.REL.NOINC `($__internal_1_$__cuda_sm20_div_s64) ;  /* 0x0000008800847944 */ /* 0x000fea0003c00000 */
.L_x_97:
[----:B------:R-:W-:Y:S05]  /*81c0*/  BSYNC.RECONVERGENT B0 ;  /* 0x0000000000007941 */ /* 0x000fea0003800200 */
.L_x_95:
        /* <DEDUP_REMOVED lines=61> */
.L_x_99:
[----:B0-----:R-:W-:Y:S01]  /*85a0*/  IMAD.MOV.U32 R10, RZ, RZ, R30 ;  /* 0x000000ffff0a7224 */ /* 0x001fe200078e001e */
[----:B------:R-:W-:Y:S01]  /*85b0*/  MOV R4, 0x85e0 ;  /* 0x000085e000047802 */ /* 0x000fe20000000f00 */
[----:B------:R-:W-:-:S07]  /*85c0*/  IMAD.MOV.U32 R7, RZ, RZ, R31 ;  /* 0x000000ffff077224 */ /* 0x000fce00078e001f */
[----:B------:R-:W-:Y:S05]  /*85d0*/  CALL.REL.NOINC `($__internal_1_$__cuda_sm20_div_s64) ;  /* 0x00000084007c7944 */ /* 0x000fea0003c00000 */
.L_x_100:
[----:B------:R-:W-:Y:S05]  /*85e0*/  BSYNC.RECONVERGENT B0 ;  /* 0x0000000000007941 */ /* 0x000fea0003800200 */
.L_x_98:
        /* <DEDUP_REMOVED lines=61> */
.L_x_102:
[----:B0-----:R-:W-:Y:S01]  /*89c0*/  IMAD.MOV.U32 R10, RZ, RZ, R30 ;  /* 0x000000ffff0a7224 */ /* 0x001fe200078e001e */
[----:B------:R-:W-:Y:S01]  /*89d0*/  MOV R4, 0x8a00 ;  /* 0x00008a0000047802 */ /* 0x000fe20000000f00 */
[----:B------:R-:W-:-:S07]  /*89e0*/  IMAD.MOV.U32 R7, RZ, RZ, R31 ;  /* 0x000000ffff077224 */ /* 0x000fce00078e001f */
[----:B------:R-:W-:Y:S05]  /*89f0*/  CALL.REL.NOINC `($__internal_1_$__cuda_sm20_div_s64) ;  /* 0x0000008000747944 */ /* 0x000fea0003c00000 */
.L_x_103:
[----:B------:R-:W-:Y:S05]  /*8a00*/  BSYNC.RECONVERGENT B0 ;  /* 0x0000000000007941 */ /* 0x000fea0003800200 */
.L_x_101:
        /* <DEDUP_REMOVED lines=61> */
.L_x_105:
[----:B0-----:R-:W-:Y:S01]  /*8de0*/  IMAD.MOV.U32 R10, RZ, RZ, R30 ;  /* 0x000000ffff0a7224 */ /* 0x001fe200078e001e */
[----:B------:R-:W-:Y:S01]  /*8df0*/  MOV R4, 0x8e20 ;  /* 0x00008e2000047802 */ /* 0x000fe20000000f00 */
[----:B------:R-:W-:-:S07]  /*8e00*/  IMAD.MOV.U32 R7, RZ, RZ, R31 ;  /* 0x000000ffff077224 */ /* 0x000fce00078e001f */
[----:B------:R-:W-:Y:S05]  /*8e10*/  CALL.REL.NOINC `($__internal_1_$__cuda_sm20_div_s64) ;  /* 0x0000007c006c7944 */ /* 0x000fea0003c00000 */
.L_x_106:
[----:B------:R-:W-:Y:S05]  /*8e20*/  BSYNC.RECONVERGENT B0 ;  /* 0x0000000000007941 */ /* 0x000fea0003800200 */
.L_x_104:
        /* <DEDUP_REMOVED lines=61> */
.L_x_108:
[----:B0-----:R-:W-:Y:S01]  /*9200*/  IMAD.MOV.U32 R10, RZ, RZ, R30 ;  /* 0x000000ffff0a7224 */ /* 0x001fe200078e001e */
[----:B------:R-:W-:Y:S01]  /*9210*/  MOV R4, 0x9240 ;  /* 0x0000924000047802 */ /* 0x000fe20000000f00 */
[----:B------:R-:W-:-:S07]  /*9220*/  IMAD.MOV.U32 R7, RZ, RZ, R31 ;  /* 0x000000ffff077224 */ /* 0x000fce00078e001f */
[----:B------:R-:W-:Y:S05]  /*9230*/  CALL.REL.NOINC `($__internal_1_$__cuda_sm20_div_s64) ;  /* 0x0000007800647944 */ /* 0x000fea0003c00000 */
.L_x_109:
[----:B------:R-:W-:Y:S05]  /*9240*/  BSYNC.RECONVERGENT B0 ;  /* 0x0000000000007941 */ /* 0x000fea0003800200 */
.L_x_107:
        /* <DEDUP_REMOVED lines=61> */
.L_x_111:
[----:B0-----:R-:W-:Y:S01]  /*9620*/  IMAD.MOV.U32 R10, RZ, RZ, R30 ;  /* 0x000000ffff0a7224 */ /* 0x001fe200078e001e */
[----:B------:R-:W-:Y:S01]  /*9630*/  MOV R4, 0x9660 ;  /* 0x0000966000047802 */ /* 0x000fe20000000f00 */
[----:B------:R-:W-:-:S07]  /*9640*/  IMAD.MOV.U32 R7, RZ, RZ, R31 ;  /* 0x000000ffff077224 */ /* 0x000fce00078e001f */
[----:B------:R-:W-:Y:S05]  /*9650*/  CALL.REL.NOINC `($__internal_1_$__cuda_sm20_div_s64) ;  /* 0x00000074005c7944 */ /* 0x000fea0003c00000 */
.L_x_112:
[----:B------:R-:W-:Y:S05]  /*9660*/  BSYNC.RECONVERGENT B0 ;  /* 0x0000000000007941 */ /* 0x000fea0003800200 */
.L_x_110:
        /* <DEDUP_REMOVED lines=61> */
.L_x_114:
[----:B0-----:R-:W-:Y:S01]  /*9a40*/  IMAD.MOV.U32 R10, RZ, RZ, R30 ;  /* 0x000000ffff0a7224 */ /* 0x001fe200078e001e */
[----:B------:R-:W-:Y:S01]  /*9a50*/  MOV R4, 0x9a80 ;  /* 0x00009a8000047802 */ /* 0x000fe20000000f00 */
[----:B------:R-:W-:-:S07]  /*9a60*/  IMAD.MOV.U32 R7, RZ, RZ, R31 ;  /* 0x000000ffff077224 */ /* 0x000fce00078e001f */
[----:B------:R-:W-:Y:S05]  /*9a70*/  CALL.REL.NOINC `($__internal_1_$__cuda_sm20_div_s64) ;  /* 0x0000007000547944 */ /* 0x000fea0003c00000 */
.L_x_115:
[----:B------:R-:W-:Y:S05]  /*9a80*/  BSYNC.RECONVERGENT B0 ;  /* 0x0000000000007941 */ /* 0x000fea0003800200 */
.L_x_113:
        /* <DEDUP_REMOVED lines=61> */
.L_x_117:
[----:B0-----:R-:W-:Y:S01]  /*9e60*/  IMAD.MOV.U32 R10, RZ, RZ, R30 ;  /* 0x000000ffff0a7224 */ /* 0x001fe200078e001e */
[----:B------:R-:W-:Y:S01]  /*9e70*/  MOV R4, 0x9ea0 ;  /* 0x00009ea000047802 */ /* 0x000fe20000000f00 */
[----:B------:R-:W-:-:S07]  /*9e80*/  IMAD.MOV.U32 R7, RZ, RZ, R31 ;  /* 0x000000ffff077224 */ /* 0x000fce00078e001f */
[----:B------:R-:W-:Y:S05]  /*9e90*/  CALL.REL.NOINC `($__internal_1_$__cuda_sm20_div_s64) ;  /* 0x0000006c004c7944 */ /* 0x000fea0003c00000 */
.L_x_118:
[----:B------:R-:W-:Y:S05]  /*9ea0*/  BSYNC.RECONVERGENT B0 ;  /* 0x0000000000007941 */ /* 0x000fea0003800200 */
.L_x_116:
        /* <DEDUP_REMOVED lines=61> */
.L_x_120:
[----:B0-----:R-:W-:Y:S01]  /*a280*/  IMAD.MOV.U32 R10, RZ, RZ, R30 ;  /* 0x000000ffff0a7224 */ /* 0x001fe200078e001e */
[----:B------:R-:W-:Y:S01]  /*a290*/  MOV R4, 0xa2c0 ;  /* 0x0000a2c000047802 */ /* 0x000fe20000000f00 */
[----:B------:R-:W-:-:S07]  /*a2a0*/  IMAD.MOV.U32 R7, RZ, RZ, R31 ;  /* 0x000000ffff077224 */ /* 0x000fce00078e001f */
[----:B------:R-:W-:Y:S05]  /*a2b0*/  CALL.REL.NOINC `($__internal_1_$__cuda_sm20_div_s64) ;  /* 0x0000006800447944 */ /* 0x000fea0003c00000 */
.L_x_121:
[----:B------:R-:W-:Y:S05]  /*a2c0*/  BSYNC.RECONVERGENT B0 ;  /* 0x0000000000007941 */ /* 0x000fea0003800200 */
.L_x_119:
        /* <DEDUP_REMOVED lines=61> */
.L_x_123:
[----:B0-----:R-:W-:Y:S01]  /*a6a0*/  IMAD.MOV.U32 R10, RZ, RZ, R30 ;  /* 0x000000ffff0a7224 */ /* 0x001fe200078e001e */
[----:B------:R-:W-:Y:S01]  /*a6b0*/  MOV R4, 0xa6e0 ;  /* 0x0000a6e000047802 */ /* 0x000fe20000000f00 */
[----:B------:R-:W-:-:S07]  /*a6c0*/  IMAD.MOV.U32 R7, RZ, RZ, R31 ;  /* 0x000000ffff077224 */ /* 0x000fce00078e001f */
[----:B------:R-:W-:Y:S05]  /*a6d0*/  CALL.REL.NOINC `($__internal_1_$__cuda_sm20_div_s64) ;  /* 0x00000064003c7944 */ /* 0x000fea0003c00000 */
.L_x_124:
[----:B------:R-:W-:Y:S05]  /*a6e0*/  BSYNC.RECONVERGENT B0 ;  /* 0x0000000000007941 */ /* 0x000fea0003800200 */
.L_x_122:
        /* <DEDUP_REMOVED lines=61> */
.L_x_126:
[----:B0-----:R-:W-:Y:S01]  /*aac0*/  IMAD.MOV.U32 R10, RZ, RZ, R30 ;  /* 0x000000ffff0a7224 */ /* 0x001fe200078e001e */
[----:B------:R-:W-:Y:S01]  /*aad0*/  MOV R4, 0xab00 ;  /* 0x0000ab0000047802 */ /* 0x000fe20000000f00 */
[----:B------:R-:W-:-:S07]  /*aae0*/  IMAD.MOV.U32 R7, RZ, RZ, R31 ;  /* 0x000000ffff077224 */ /* 0x000fce00078e001f */
[----:B------:R-:W-:Y:S05]  /*aaf0*/  CALL.REL.NOINC `($__internal_1_$__cuda_sm20_div_s64) ;  /* 0x0000006000347944 */ /* 0x000fea0003c00000 */
.L_x_127:
[----:B------:R-:W-:Y:S05]  /*ab00*/  BSYNC.RECONVERGENT B0 ;  /* 0x0000000000007941 */ /* 0x000fea0003800200 */
.L_x_125:
        /* <DEDUP_REMOVED lines=61> */
.L_x_129:
[----:B0-----:R-:W-:Y:S01]  /*aee0*/  IMAD.MOV.U32 R10, RZ, RZ, R30 ;  /* 0x000000ffff0a7224 */ /* 0x001fe200078e001e */
[----:B------:R-:W-:Y:S01]  /*aef0*/  MOV R4, 0xaf20 ;  /* 0x0000af2000047802 */ /* 0x000fe20000000f00 */
[----:B------:R-:W-:-:S07]  /*af00*/  IMAD.MOV.U32 R7, RZ, RZ, R31 ;  /* 0x000000ffff077224 */ /* 0x000fce00078e001f */
[----:B------:R-:W-:Y:S05]  /*af10*/  CALL.REL.NOINC `($__internal_1_$__cuda_sm20_div_s64) ;  /* 0x0000005c002c7944 */ /* 0x000fea0003c00000 */
.L_x_130:
[----:B------:R-:W-:Y:S05]  /*af20*/  BSYNC.RECONVERGENT B0 ;  /* 0x0000000000007941 */ /* 0x000fea0003800200 */
.L_x_128:
        /* <DEDUP_REMOVED lines=61> */
.L_x_132:
[----:B0-----:R-:W-:Y:S01]  /*b300*/  IMAD.MOV.U32 R10, RZ, RZ, R30 ;  /* 0x000000ffff0a7224 */ /* 0x001fe200078e001e */
[----:B------:R-:W-:Y:S01]  /*b310*/  MOV R4, 0xb340 ;  /* 0x0000b34000047802 */ /* 0x000fe20000000f00 */
[----:B------:R-:W-:-:S07]  /*b320*/  IMAD.MOV.U32 R7, RZ, RZ, R31 ;  /* 0x000000ffff077224 */ /* 0x000fce00078e001f */
[----:B------:R-:W-:Y:S05]  /*b330*/  CALL.REL.NOINC `($__internal_1_$__cuda_sm20_div_s64) ;  /* 0x0000005800247944 */ /* 0x000fea0003c00000 */
.L_x_133:
[----:B------:R-:W-:Y:S05]  /*b340*/  BSYNC.RECONVERGENT B0 ;  /* 0x0000000000007941 */ /* 0x000fea0003800200 */
.L_x_131:
        /* <DEDUP_REMOVED lines=61> */
.L_x_135:
[----:B0-----:R-:W-:Y:S01]  /*b720*/  IMAD.MOV.U32 R10, RZ, RZ, R30 ;  /* 0x000000ffff0a7224 */ /* 0x001fe200078e001e */
[----:B------:R-:W-:Y:S01]  /*b730*/  MOV R4, 0xb760 ;  /* 0x0000b76000047802 */ /* 0x000fe20000000f00 */
[----:B------:R-:W-:-:S07]  /*b740*/  IMAD.MOV.U32 R7, RZ, RZ, R31 ;  /* 0x000000ffff077224 */ /* 0x000fce00078e001f */
[----:B------:R-:W-:Y:S05]  /*b750*/  CALL.REL.NOINC `($__internal_1_$__cuda_sm20_div_s64) ;  /* 0x00000054001c7944 */ /* 0x000fea0003c00000 */
.L_x_136:
[----:B------:R-:W-:Y:S05]  /*b760*/  BSYNC.RECONVERGENT B0 ;  /* 0x0000000000007941 */ /* 0x000fea0003800200 */
.L_x_134:
        /* <DEDUP_REMOVED lines=61> */
.L_x_138:
[----:B0-----:R-:W-:Y:S01]  /*bb40*/  IMAD.MOV.U32 R10, RZ, RZ, R30 ;  /* 0x000000ffff0a7224 */ /* 0x001fe200078e001e */
[----:B------:R-:W-:Y:S01]  /*bb50*/  MOV R4, 0xbb80 ;  /* 0x0000bb8000047802 */ /* 0x000fe20000000f00 */
[----:B------:R-:W-:-:S07]  /*bb60*/  IMAD.MOV.U32 R7, RZ, RZ, R31 ;  /* 0x000000ffff077224 */ /* 0x000fce00078e001f */
[----:B------:R-:W-:Y:S05]  /*bb70*/  CALL.REL.NOINC `($__internal_1_$__cuda_sm20_div_s64) ;  /* 0x0000005000147944 */ /* 0x000fea0003c00000 */
.L_x_139:
[----:B------:R-:W-:Y:S05]  /*bb80*/  BSYNC.RECONVERGENT B0 ;  /* 0x0000000000007941 */ /* 0x000fea0003800200 */
.L_x_137:
        /* <DEDUP_REMOVED lines=61> */
.L_x_141:
[----:B0-----:R-:W-:Y:S01]  /*bf60*/  IMAD.MOV.U32 R10, RZ, RZ, R30 ;  /* 0x000000ffff0a7224 */ /* 0x001fe200078e001e */
[----:B------:R-:W-:Y:S01]  /*bf70*/  MOV R4, 0xbfa0 ;  /* 0x0000bfa000047802 */ /* 0x000fe20000000f00 */
[----:B------:R-:W-:-:S07]  /*bf80*/  IMAD.MOV.U32 R7, RZ, RZ, R31 ;  /* 0x000000ffff077224 */ /* 0x000fce00078e001f */
[----:B------:R-:W-:Y:S05]  /*bf90*/  CALL.REL.NOINC `($__internal_1_$__cuda_sm20_div_s64) ;  /* 0x0000004c000c7944 */ /* 0x000fea0003c00000 */
.L_x_142:
[----:B------:R-:W-:Y:S05]  /*bfa0*/  BSYNC.RECONVERGENT B0 ;  /* 0x0000000000007941 */ /* 0x000fea0003800200 */
.L_x_140:
        /* <DEDUP_REMOVED lines=61> */
.L_x_144:
[----:B0-----:R-:W-:Y:S01]  /*c380*/  IMAD.MOV.U32 R10, RZ, RZ, R30 ;  /* 0x000000ffff0a7224 */ /* 0x001fe200078e001e */
[----:B------:R-:W-:Y:S01]  /*c390*/  MOV R4, 0xc3c0 ;  /* 0x0000c3c000047802 */ /* 0x000fe20000000f00 */
[----:B------:R-:W-:-:S07]  /*c3a0*/  IMAD.MOV.U32 R7, RZ, RZ, R31 ;  /* 0x000000ffff077224 */ /* 0x000fce00078e001f */
[----:B------:R-:W-:Y:S05]  /*c3b0*/  CALL.REL.NOINC `($__internal_1_$__cuda_sm20_div_s64) ;  /* 0x0000004800047944 */ /* 0x000fea0003c00000 */
.L_x_145:
[----:B------:R-:W-:Y:S05]  /*c3c0*/  BSYNC.RECONVERGENT B0 ;  /* 0x0000000000007941 */ /* 0x000fea0003800200 */
.L_x_143:
        /* <DEDUP_REMOVED lines=61> */
.L_x_147:
[----:B0-----:R-:W-:Y:S01]  /*c7a0*/  IMAD.MOV.U32 R10, RZ, RZ, R30 ;  /* 0x000000ffff0a7224 */ /* 0x001fe200078e001e */
[----:B------:R-:W-:Y:S01]  /*c7b0*/  MOV R4, 0xc7e0 ;  /* 0x0000c7e000047802 */ /* 0x000fe20000000f00 */
[----:B------:R-:W-:-:S07]  /*c7c0*/  IMAD.MOV.U32 R7, RZ, RZ, R31 ;  /* 0x000000ffff077224 */ /* 0x000fce00078e001f */
[----:B------:R-:W-:Y:S05]  /*c7d0*/  CALL.REL.NOINC `($__internal_1_$__cuda_sm20_div_s64) ;  /* 0x0000004000fc7944 */ /* 0x000fea0003c00000 */
.L_x_148:
[----:B------:R-:W-:Y:S05]  /*c7e0*/  BSYNC.RECONVERGENT B0 ;  /* 0x0000000000007941 */ /* 0x000fea0003800200 */
.L_x_146:
        /* <DEDUP_REMOVED lines=17> */
[----:B------:R-:W-:-:S05]  /*c900*/  IMAD.WIDE.U32 R10, R30, UR8, R12 ;  /* 0x000000081e0a7c25 */ /* 0x000fca000f8e000c */
[----:B------:R-:W-:-:S04]  /*c910*/  IADD3 R7, PT, PT, R11, R7, RZ ;  /* 0x000000070b077210 */ /* 0x000fc80007ffe0ff */
        /* <DEDUP_REMOVED lines=23> */
[----:B0-----:R-:W-:Y:S01]  /*ca90*/  HFMA2 R10, -RZ, RZ, 0, 0 ;  /* 0x00000000ff0a7431 */ /* 0x001fe200000001ff */
[----:B------:R-:W-:-:S06]  /*caa0*/  ISETP.NE.U32.AND P2, PT, R9, RZ, PT ;  /* 0x000000ff0900720c */ /* 0x000fcc0003f45070 */
[----:B-1----:R-:W0:Y:S02]  /*cab0*/  MUFU.RCP R7, R7 ;  /* 0x0000000700077308 */ /* 0x002e240000001000 */
[----:B0-----:R-:W-:-:S06]  /*cac0*/  IADD3 R11, PT, PT, R7, 0xffffffe, RZ ;  /* 0x0ffffffe070b7810 */ /* 0x001fcc0007ffe0ff */
[----:B------:R-:W0:Y:S02]  /*cad0*/  F2I.FTZ.U32.TRUNC.NTZ R11, R11 ;  /* 0x0000000b000b7305 */ /* 0x000e24000021f000 */
[----:B0-----:R-:W-:-:S04]  /*cae0*/  IMAD.MOV R4, RZ, RZ, -R11 ;  /* 0x000000ffff047224 */ /* 0x001fc800078e0a0b */
[----:B------:R-:W-:-:S04]  /*caf0*/  IMAD R13, R4, R9, RZ ;  /* 0x00000009040d7224 */ /* 0x000fc800078e02ff */
[----:B------:R-:W-:-:S04]  /*cb00*/  IMAD.HI.U32 R13, R11, R13, R10 ;  /* 0x0000000d0b0d7227 */ /* 0x000fc800078e000a */
[----:B------:R-:W-:Y:S02]  /*cb10*/  IMAD.MOV.U32 R11, RZ, RZ, RZ ;  /* 0x000000ffff0b7224 */ /* 0x000fe400078e00ff */
[----:B------:R-:W-:-:S04]  /*cb20*/  IMAD.HI.U32 R10, R13, R30, RZ ;  /* 0x0000001e0d0a7227 */ /* 0x000fc800078e00ff */
[----:B------:R-:W-:-:S04]  /*cb30*/  IMAD.MOV R4, RZ, RZ, -R10 ;  /* 0x000000ffff047224 */ /* 0x000fc800078e0a0a */
[----:B------:R-:W-:-:S05]  /*cb40*/  IMAD R4, R9, R4, R30 ;  /* 0x0000000409047224 */ /* 0x000fca00078e021e */
[----:B------:R-:W-:-:S13]  /*cb50*/  ISETP.GE.U32.AND P0, PT, R4, R9, PT ;  /* 0x000000090400720c */ /* 0x000fda0003f06070 */
[----:B------:R-:W-:Y:S01]  /*cb60*/  @P0 IADD3 R4, PT, PT, R4, -R9, RZ ;  /* 0x8000000904040210 */ /* 0x000fe20007ffe0ff */
[----:B------:R-:W-:-:S03]  /*cb70*/  @P0 VIADD R10, R10, 0x1 ;  /* 0x000000010a0a0836 */ /* 0x000fc60000000000 */
[----:B------:R-:W-:-:S13]  /*cb80*/  ISETP.GE.U32.AND P1, PT, R4, R9, PT ;  /* 0x000000090400720c */ /* 0x000fda0003f26070 */
[----:B------:R-:W-:Y:S02]  /*cb90*/  @P1 IADD3 R10, PT, PT, R10, 0x1, RZ ;  /* 0x000000010a0a1810 */ /* 0x000fe40007ffe0ff */
[----:B------:R-:W-:Y:S01]  /*cba0*/  @!P2 LOP3.LUT R10, RZ, R9, RZ, 0x33, !PT ;  /* 0x00000009ff0aa212 */ /* 0x000fe200078e33ff */
[----:B------:R-:W-:Y:S06]  /*cbb0*/  BRA `(.L_x_151) ;  /* 0x0000000000107947 */ /* 0x000fec0003800000 */
.L_x_150:
[----:B0-----:R-:W-:Y:S01]  /*cbc0*/  MOV R10, R30 ;  /* 0x0000001e000a7202 */ /* 0x001fe20000000f00 */
[----:B------:R-:W-:Y:S01]  /*cbd0*/  IMAD.MOV.U32 R7, RZ, RZ, R31 ;  /* 0x000000ffff077224 */ /* 0x000fe200078e001f */
[----:B------:R-:W-:-:S07]  /*cbe0*/  MOV R4, 0xcc00 ;  /* 0x0000cc0000047802 */ /* 0x000fce0000000f00 */
[----:B------:R-:W-:Y:S05]  /*cbf0*/  CALL.REL.NOINC `($__internal_1_$__cuda_sm20_div_s64) ;  /* 0x0000003c00f47944 */ /* 0x000fea0003c00000 */
.L_x_151:
[----:B------:R-:W-:Y:S05]  /*cc00*/  BSYNC.RECONVERGENT B0 ;  /* 0x0000000000007941 */ /* 0x000fea0003800200 */
.L_x_149:
[----:B------:R-:W0:Y:S01]  /*cc10*/  LDCU.64 UR6, c[0x0][0x398] ;  /* 0x00007300ff0677ac */ /* 0x000e220008000a00 */
[----:B------:R-:W-:Y:S02]  /*cc20*/  IADD3 R4, P0, PT, RZ, -R10, RZ ;  /* 0x8000000aff047210 */ /* 0x000fe40007f1e0ff */
[----:B------:R-:W-:Y:S01]  /*cc30*/  MOV R13, R17 ;  /* 0x00000011000d7202 */ /* 0x000fe20000000f00 */
[----:B------:R-:W1:Y:S01]  /*cc40*/  LDCU.64 UR8, c[0x0][0x3a0] ;  /* 0x00007400ff0877ac */ /* 0x000e620008000a00 */
[----:B------:R-:W-:Y:S01]  /*cc50*/  IADD3.X R12, PT, PT, RZ, ~R11, RZ, P0, !PT ;  /* 0x8000000bff0c7210 */ /* 0x000fe200007fe4ff */
[----:B------:R-:W-:-:S04]  /*cc60*/  IMAD.WIDE.U32 R30, R9, R4, R30 ;  /* 0x00000004091e7225 */ /* 0x000fc800078e001e */
[----:B------:R-:W-:Y:S02]  /*cc70*/  IMAD R7, R12, R9, RZ ;  /* 0x000000090c077224 */ /* 0x000fe400078e02ff */
[----:B------:R-:W-:Y:S02]  /*cc80*/  IMAD.MOV.U32 R12, RZ, RZ, R18 ;  /* 0x000000ffff0c7224 */ /* 0x000fe400078e0012 */
[----:B------:R-:W-:Y:S02]  /*cc90*/  IMAD R7, R8, R4, R7 ;  /* 0x0000000408077224 */ /* 0x000fe400078e0207 */
[----:B0-----:R-:W-:Y:S02]  /*cca0*/  IMAD R11, R11, UR6, RZ ;  /* 0x000000060b0b7c24 */ /* 0x001fe4000f8e02ff */
[----:B------:R-:W-:-:S04]  /*ccb0*/  IMAD.WIDE.U32 R12, R10, UR6, R12 ;  /* 0x000000060a0c7c25 */ /* 0x000fc8000f8e000c */
[----:B------:R-:W-:Y:S01]  /*ccc0*/  IMAD R11, R10, UR7, R11 ;  /* 0x000000070a0b7c24 */ /* 0x000fe2000f8e020b */
[----:B------:R-:W0:Y:S01]  /*ccd0*/  LDCU.64 UR6, c[0x0][0x380] ;  /* 0x00007000ff0677ac */ /* 0x000e220008000a00 */
[----:B------:R-:W-:-:S03]  /*cce0*/  IMAD.IADD R4, R31, 0x1, R7 ;  /* 0x000000011f047824 */ /* 0x000fc600078e0207 */
[----:B------:R-:W-:Y:S01]  /*ccf0*/  IADD3 R13, PT, PT, R13, R11, RZ ;  /* 0x0000000b0d0d7210 */ /* 0x000fe20007ffe0ff */
        /* <DEDUP_REMOVED lines=13> */
[----:B------:R-:W-:Y:S02]  /*cdd0*/  IADD3 R28, P1, PT, R5, R28, RZ ;  /* 0x0000001c051c7210 */ /* 0x000fe40007f3e0ff */
[----:B------:R-:W-:Y:S02]  /*cde0*/  IADD3.X R23, PT, PT, RZ, R23, RZ, P0, !PT ;  /* 0x00000017ff177210 */ /* 0x000fe400007fe4ff */
[----:B------:R-:W-:Y:S01]  /*cdf0*/  ISETP.GE.U32.AND P0, PT, R14, R0, PT ;  /* 0x000000000e00720c */ /* 0x000fe20003f06070 */
[----:B------:R-:W-:-:S03]  /*ce00*/  IMAD.X R29, R6, 0x1, R29, P1 ;  /* 0x00000001061d7824 */ /* 0x000fc600008e061d */
[----:B------:R-:W-:Y:S02]  /*ce10*/  ISETP.GE.U32.AND.EX P0, PT, R23, R2, PT, P0 ;  /* 0x000000021700720c */ /* 0x000fe40003f06100 */
[----:B--2---:R0:W-:Y:S11]  /*ce20*/  ST.E.64 desc[UR4][R28.64], R10 ;  /* 0x0000000a1c007985 */ /* 0x0041f6000c101b04 */
[----:B------:R-:W-:Y:S05]  /*ce30*/  @P0 EXIT ;  /* 0x000000000000094d */ /* 0x000fea0003800000 */
[C---:B------:R-:W-:Y:S01]  /*ce40*/  SHF.L.U64.HI R31, R14.reuse, 0x1, R23 ;  /* 0x000000010e1f7819 */ /* 0x040fe20000010217 */
[----:B------:R-:W-:Y:S01]  /*ce50*/  BSSY.RECONVERGENT B0, `(.L_x_152) ;  /* 0x000001d000007945 */ /* 0x000fe20003800200 */
[----:B------:R-:W-:Y:S02]  /*ce60*/  SHF.L.U32 R30, R14, 0x1, RZ ;  /* 0x000000010e1e7819 */ /* 0x000fe400000006ff */
        /* <DEDUP_REMOVED lines=13> */
[----:B------:R-:W-:-:S05]  /*cf40*/  IMAD.HI.U32 R10, R13, R30, RZ ;  /* 0x0000001e0d0a7227 */ /* 0x000fca00078e00ff */
[----:B------:R-:W-:-:S05]  /*cf50*/  IADD3 R4, PT, PT, -R10, RZ, RZ ;  /* 0x000000ff0a047210 */ /* 0x000fca0007ffe1ff */
        /* <DEDUP_REMOVED lines=8> */
.L_x_153:
[----:B0-----:R-:W-:Y:S01]  /*cfe0*/  IMAD.MOV.U32 R10, RZ, RZ, R30 ;  /* 0x000000ffff0a7224 */ /* 0x001fe200078e001e */
[----:B------:R-:W-:Y:S02]  /*cff0*/  MOV R7, R31 ;  /* 0x0000001f00077202 */ /* 0x000fe40000000f00 */
[----:B------:R-:W-:-:S07]  /*d000*/  MOV R4, 0xd020 ;  /* 0x0000d02000047802 */ /* 0x000fce0000000f00 */
[----:B------:R-:W-:Y:S05]  /*d010*/  CALL.REL.NOINC `($__internal_1_$__cuda_sm20_div_s64) ;  /* 0x0000003800ec7944 */ /* 0x000fea0003c00000 */
.L_x_154:
[----:B------:R-:W-:Y:S05]  /*d020*/  BSYNC.RECONVERGENT B0 ;  /* 0x0000000000007941 */ /* 0x000fea0003800200 */
.L_x_152:
[----:B------:R-:W0:Y:S01]  /*d030*/  LDCU.64 UR6, c[0x0][0x398] ;  /* 0x00007300ff0677ac */ /* 0x000e220008000a00 */
[----:B------:R-:W-:Y:S01]  /*d040*/  IADD3 R4, P0, PT, RZ, -R10, RZ ;  /* 0x8000000aff047210 */ /* 0x000fe20007f1e0ff */
[----:B------:R-:W-:Y:S01]  /*d050*/  IMAD.MOV.U32 R13, RZ, RZ, R17 ;  /* 0x000000ffff0d7224 */ /* 0x000fe200078e0011 */
[----:B------:R-:W1:Y:S03]  /*d060*/  LDCU.64 UR8, c[0x0][0x3a0] ;  /* 0x00007400ff0877ac */ /* 0x000e660008000a00 */
[----:B------:R-:W-:Y:S02]  /*d070*/  IMAD.X R12, RZ, RZ, ~R11, P0 ;  /* 0x000000ffff0c7224 */ /* 0x000fe400000e0e0b */
[----:B------:R-:W-:-:S04]  /*d080*/  IMAD.WIDE.U32 R30, R9, R4, R30 ;  /* 0x00000004091e7225 */ /* 0x000fc800078e001e */
[----:B------:R-:W-:Y:S01]  /*d090*/  IMAD R7, R12, R9, RZ ;  /* 0x000000090c077224 */ /* 0x000fe200078e02ff */
[----:B------:R-:W-:-:S03]  /*d0a0*/  MOV R12, R18 ;  /* 0x00000012000c7202 */ /* 0x000fc60000000f00 */
[----:B------:R-:W-:Y:S02]  /*d0b0*/  IMAD R7, R8, R4, R7 ;  /* 0x0000000408077224 */ /* 0x000fe400078e0207 */
[----:B0-----:R-:W-:Y:S02]  /*d0c0*/  IMAD R11, R11, UR6, RZ ;  /* 0x000000060b0b7c24 */ /* 0x001fe4000f8e02ff */
[----:B------:R-:W-:Y:S01]  /*d0d0*/  IMAD.WIDE.U32 R12, R10, UR6, R12 ;  /* 0x000000060a0c7c25 */ /* 0x000fe2000f8e000c */
[----:B------:R-:W-:-:S03]  /*d0e0*/  IADD3 R4, PT, PT, R31, R7, RZ ;  /* 0x000000071f047210 */ /* 0x000fc60007ffe0ff */
        /* <DEDUP_REMOVED lines=49> */
.L_x_156:
[----:B0-----:R-:W-:Y:S01]  /*d400*/  MOV R10, R30 ;  /* 0x0000001e000a7202 */ /* 0x001fe20000000f00 */
[----:B------:R-:W-:Y:S01]  /*d410*/  IMAD.MOV.U32 R7, RZ, RZ, R31 ;  /* 0x000000ffff077224 */ /* 0x000fe200078e001f */
[----:B------:R-:W-:-:S07]  /*d420*/  MOV R4, 0xd440 ;  /* 0x0000d44000047802 */ /* 0x000fce0000000f00 */
[----:B------:R-:W-:Y:S05]  /*d430*/  CALL.REL.NOINC `($__internal_1_$__cuda_sm20_div_s64) ;  /* 0x0000003400e47944 */ /* 0x000fea0003c00000 */
.L_x_157:
[----:B------:R-:W-:Y:S05]  /*d440*/  BSYNC.RECONVERGENT B0 ;  /* 0x0000000000007941 */ /* 0x000fea0003800200 */
.L_x_155:
        /* <DEDUP_REMOVED lines=61> */
.L_x_159:
[----:B0-----:R-:W-:Y:S01]  /*d820*/  IMAD.MOV.U32 R10, RZ, RZ, R30 ;  /* 0x000000ffff0a7224 */ /* 0x001fe200078e001e */
[----:B------:R-:W-:Y:S02]  /*d830*/  MOV R7, R31 ;  /* 0x0000001f00077202 */ /* 0x000fe40000000f00 */
[----:B------:R-:W-:-:S07]  /*d840*/  MOV R4, 0xd860 ;  /* 0x0000d86000047802 */ /* 0x000fce0000000f00 */
[----:B------:R-:W-:Y:S05]  /*d850*/  CALL.REL.NOINC `($__internal_1_$__cuda_sm20_div_s64) ;  /* 0x0000003000dc7944 */ /* 0x000fea0003c00000 */
.L_x_160:
[----:B------:R-:W-:Y:S05]  /*d860*/  BSYNC.RECONVERGENT B0 ;  /* 0x0000000000007941 */ /* 0x000fea0003800200 */
.L_x_158:
        /* <DEDUP_REMOVED lines=61> */
.L_x_162:
[----:B0-----:R-:W-:Y:S01]  /*dc40*/  MOV R10, R30 ;  /* 0x0000001e000a7202 */ /* 0x001fe20000000f00 */
[----:B------:R-:W-:Y:S01]  /*dc50*/  IMAD.MOV.U32 R7, RZ, RZ, R31 ;  /* 0x000000ffff077224 */ /* 0x000fe200078e001f */
[----:B------:R-:W-:-:S07]  /*dc60*/  MOV R4, 0xdc80 ;  /* 0x0000dc8000047802 */ /* 0x000fce0000000f00 */
[----:B------:R-:W-:Y:S05]  /*dc70*/  CALL.REL.NOINC `($__internal_1_$__cuda_sm20_div_s64) ;  /* 0x0000002c00d47944 */ /* 0x000fea0003c00000 */
.L_x_163:
[----:B------:R-:W-:Y:S05]  /*dc80*/  BSYNC.RECONVERGENT B0 ;  /* 0x0000000000007941 */ /* 0x000fea0003800200 */
.L_x_161:
        /* <DEDUP_REMOVED lines=61> */
.L_x_165:
[----:B0-----:R-:W-:Y:S01]  /*e060*/  IMAD.MOV.U32 R10, RZ, RZ, R30 ;  /* 0x000000ffff0a7224 */ /* 0x001fe200078e001e */
[----:B------:R-:W-:Y:S02]  /*e070*/  MOV R7, R31 ;  /* 0x0000001f00077202 */ /* 0x000fe40000000f00 */
[----:B------:R-:W-:-:S07]  /*e080*/  MOV R4, 0xe0a0 ;  /* 0x0000e0a000047802 */ /* 0x000fce0000000f00 */
[----:B------:R-:W-:Y:S05]  /*e090*/  CALL.REL.NOINC `($__internal_1_$__cuda_sm20_div_s64) ;  /* 0x0000002800cc7944 */ /* 0x000fea0003c00000 */
.L_x_166:
[----:B------:R-:W-:Y:S05]  /*e0a0*/  BSYNC.RECONVERGENT B0 ;  /* 0x0000000000007941 */ /* 0x000fea0003800200 */
.L_x_164:
        /* <DEDUP_REMOVED lines=61> */
.L_x_168:
[----:B0-----:R-:W-:Y:S01]  /*e480*/  MOV R10, R30 ;  /* 0x0000001e000a7202 */ /* 0x001fe20000000f00 */
[----:B------:R-:W-:Y:S01]  /*e490*/  IMAD.MOV.U32 R7, RZ, RZ, R31 ;  /* 0x000000ffff077224 */ /* 0x000fe200078e001f */
[----:B------:R-:W-:-:S07]  /*e4a0*/  MOV R4, 0xe4c0 ;  /* 0x0000e4c000047802 */ /* 0x000fce0000000f00 */
[----:B------:R-:W-:Y:S05]  /*e4b0*/  CALL.REL.NOINC `($__internal_1_$__cuda_sm20_div_s64) ;  /* 0x0000002400c47944 */ /* 0x000fea0003c00000 */
.L_x_169:
[----:B------:R-:W-:Y:S05]  /*e4c0*/  BSYNC.RECONVERGENT B0 ;  /* 0x0000000000007941 */ /* 0x000fea0003800200 */
.L_x_167:
        /* <DEDUP_REMOVED lines=61> */
.L_x_171:
[----:B0-----:R-:W-:Y:S01]  /*e8a0*/  IMAD.MOV.U32 R10, RZ, RZ, R30 ;  /* 0x000000ffff0a7224 */ /* 0x001fe200078e001e */
[----:B------:R-:W-:Y:S02]  /*e8b0*/  MOV R7, R31 ;  /* 0x0000001f00077202 */ /* 0x000fe40000000f00 */
[----:B------:R-:W-:-:S07]  /*e8c0*/  MOV R4, 0xe8e0 ;  /* 0x0000e8e000047802 */ /* 0x000fce0000000f00 */
[----:B------:R-:W-:Y:S05]  /*e8d0*/  CALL.REL.NOINC `($__internal_1_$__cuda_sm20_div_s64) ;  /* 0x0000002000bc7944 */ /* 0x000fea0003c00000 */
.L_x_172:
[----:B------:R-:W-:Y:S05]  /*e8e0*/  BSYNC.RECONVERGENT B0 ;  /* 0x0000000000007941 */ /* 0x000fea0003800200 */
.L_x_170:
        /* <DEDUP_REMOVED lines=61> */
.L_x_174:
[----:B0-----:R-:W-:Y:S01]  /*ecc0*/  MOV R10, R30 ;  /* 0x0000001e000a7202 */ /* 0x001fe20000000f00 */
[----:B------:R-:W-:Y:S01]  /*ecd0*/  IMAD.MOV.U32 R7, RZ, RZ, R31 ;  /* 0x000000ffff077224 */ /* 0x000fe200078e001f */
[----:B------:R-:W-:-:S07]  /*ece0*/  MOV R4, 0xed00 ;  /* 0x0000ed0000047802 */ /* 0x000fce0000000f00 */
[----:B------:R-:W-:Y:S05]  /*ecf0*/  CALL.REL.NOINC `($__internal_1_$__cuda_sm20_div_s64) ;  /* 0x0000001c00b47944 */ /* 0x000fea0003c00000 */
.L_x_175:
[----:B------:R-:W-:Y:S05]  /*ed00*/  BSYNC.RECONVERGENT B0 ;  /* 0x0000000000007941 */ /* 0x000fea0003800200 */
.L_x_173:
        /* <DEDUP_REMOVED lines=61> */
.L_x_177:
[----:B0-----:R-:W-:Y:S01]  /*f0e0*/  IMAD.MOV.U32 R10, RZ, RZ, R30 ;  /* 0x000000ffff0a7224 */ /* 0x001fe200078e001e */
[----:B------:R-:W-:Y:S02]  /*f0f0*/  MOV R7, R31 ;  /* 0x0000001f00077202 */ /* 0x000fe40000000f00 */
[----:B------:R-:W-:-:S07]  /*f100*/  MOV R4, 0xf120 ;  /* 0x0000f12000047802 */ /* 0x000fce0000000f00 */
[----:B------:R-:W-:Y:S05]  /*f110*/  CALL.REL.NOINC `($__internal_1_$__cuda_sm20_div_s64) ;  /* 0x0000001800ac7944 */ /* 0x000fea0003c00000 */
.L_x_178:
[----:B------:R-:W-:Y:S05]  /*f120*/  BSYNC.RECONVERGENT B0 ;  /* 0x0000000000007941 */ /* 0x000fea0003800200 */
.L_x_176:
        /* <DEDUP_REMOVED lines=61> */
.L_x_180:
[----:B0-----:R-:W-:Y:S01]  /*f500*/  MOV R10, R30 ;  /* 0x0000001e000a7202 */ /* 0x001fe20000000f00 */
[----:B------:R-:W-:Y:S01]  /*f510*/  IMAD.MOV.U32 R7, RZ, RZ, R31 ;  /* 0x000000ffff077224 */ /* 0x000fe200078e001f */
[----:B------:R-:W-:-:S07]  /*f520*/  MOV R4, 0xf540 ;  /* 0x0000f54000047802 */ /* 0x000fce0000000f00 */
[----:B------:R-:W-:Y:S05]  /*f530*/  CALL.REL.NOINC `($__internal_1_$__cuda_sm20_div_s64) ;  /* 0x0000001400a47944 */ /* 0x000fea0003c00000 */
.L_x_181:
[----:B------:R-:W-:Y:S05]  /*f540*/  BSYNC.RECONVERGENT B0 ;  /* 0x0000000000007941 */ /* 0x000fea0003800200 */
.L_x_179:
        /* <DEDUP_REMOVED lines=61> */
.L_x_183:
[----:B0-----:R-:W-:Y:S01]  /*f920*/  IMAD.MOV.U32 R10, RZ, RZ, R30 ;  /* 0x000000ffff0a7224 */ /* 0x001fe200078e001e */
[----:B------:R-:W-:Y:S02]  /*f930*/  MOV R7, R31 ;  /* 0x0000001f00077202 */ /* 0x000fe40000000f00 */
[----:B------:R-:W-:-:S07]  /*f940*/  MOV R4, 0xf960 ;  /* 0x0000f96000047802 */ /* 0x000fce0000000f00 */
[----:B------:R-:W-:Y:S05]  /*f950*/  CALL.REL.NOINC `($__internal_1_$__cuda_sm20_div_s64) ;  /* 0x00000010009c7944 */ /* 0x000fea0003c00000 */
.L_x_184:
[----:B------:R-:W-:Y:S05]  /*f960*/  BSYNC.RECONVERGENT B0 ;  /* 0x0000000000007941 */ /* 0x000fea0003800200 */
.L_x_182:
        /* <DEDUP_REMOVED lines=61> */
.L_x_186:
[----:B0-----:R-:W-:Y:S01]  /*fd40*/  MOV R10, R30 ;  /* 0x0000001e000a7202 */ /* 0x001fe20000000f00 */
[----:B------:R-:W-:Y:S01]  /*fd50*/  IMAD.MOV.U32 R7, RZ, RZ, R31 ;  /* 0x000000ffff077224 */ /* 0x000fe200078e001f */
[----:B------:R-:W-:-:S07]  /*fd60*/  MOV R4, 0xfd80 ;  /* 0x0000fd8000047802 */ /* 0x000fce0000000f00 */
[----:B------:R-:W-:Y:S05]  /*fd70*/  CALL.REL.NOINC `($__internal_1_$__cuda_sm20_div_s64) ;  /* 0x0000000c00947944 */ /* 0x000fea0003c00000 */
.L_x_187:
[----:B------:R-:W-:Y:S05]  /*fd80*/  BSYNC.RECONVERGENT B0 ;  /* 0x0000000000007941 */ /* 0x000fea0003800200 */
.L_x_185:
        /* <DEDUP_REMOVED lines=61> */
.L_x_189:
[----:B0-----:R-:W-:Y:S01]  /*10160*/  IMAD.MOV.U32 R10, RZ, RZ, R30 ;  /* 0x000000ffff0a7224 */ /* 0x001fe200078e001e */
[----:B------:R-:W-:Y:S02]  /*10170*/  MOV R7, R31 ;  /* 0x0000001f00077202 */ /* 0x000fe40000000f00 */
[----:B------:R-:W-:-:S07]  /*10180*/  MOV R4, 0x101a0 ;  /* 0x000101a000047802 */ /* 0x000fce0000000f00 */
[----:B------:R-:W-:Y:S05]  /*10190*/  CALL.REL.NOINC `($__internal_1_$__cuda_sm20_div_s64) ;  /* 0x00000008008c7944 */ /* 0x000fea0003c00000 */
.L_x_190:
[----:B------:R-:W-:Y:S05]  /*101a0*/  BSYNC.RECONVERGENT B0 ;  /* 0x0000000000007941 */ /* 0x000fea0003800200 */
.L_x_188:
        /* <DEDUP_REMOVED lines=61> */
.L_x_192:
[----:B0-----:R-:W-:Y:S01]  /*10580*/  MOV R10, R28 ;  /* 0x0000001c000a7202 */ /* 0x001fe20000000f00 */
[----:B------:R-:W-:Y:S01]  /*10590*/  IMAD.MOV.U32 R7, RZ, RZ, R29 ;  /* 0x000000ffff077224 */ /* 0x000fe200078e001d */
[----:B------:R-:W-:-:S07]  /*105a0*/  MOV R4, 0x105c0 ;  /* 0x000105c000047802 */ /* 0x000fce0000000f00 */
[----:B------:R-:W-:Y:S05]  /*105b0*/  CALL.REL.NOINC `($__internal_1_$__cuda_sm20_div_s64) ;  /* 0x0000000400847944 */ /* 0x000fea0003c00000 */
.L_x_193:
[----:B------:R-:W-:Y:S05]  /*105c0*/  BSYNC.RECONVERGENT B0 ;  /* 0x0000000000007941 */ /* 0x000fea0003800200 */
.L_x_191:
        /* <DEDUP_REMOVED lines=28> */
[----:B------:R-:W-:Y:S02]  /*10790*/  ISETP.GE.U32.AND P0, PT, R7, R0, PT ;  /* 0x000000000700720c */ /* 0x000fe40003f06070 */
[----:B------:R-:W-:Y:S02]  /*107a0*/  IADD3.X R3, PT, PT, RZ, R23, RZ, P1, !PT ;  /* 0x00000017ff037210 */ /* 0x000fe40000ffe4ff */
[----:B------:R-:W-:Y:S02]  /*107b0*/  IADD3 R28, P1, PT, R5, R30, RZ ;  /* 0x0000001e051c7210 */ /* 0x000fe40007f3e0ff */
[----:B------:R-:W-:-:S03]  /*107c0*/  ISETP.GE.U32.AND.EX P0, PT, R3, R2, PT, P0 ;  /* 0x000000020300720c */ /* 0x000fc60003f06100 */
[----:B------:R-:W-:-:S05]  /*107d0*/  IMAD.X R29, R6, 0x1, R31, P1 ;  /* 0x00000001061d7824 */ /* 0x000fca00008e061f */
[----:B--2---:R0:W-:Y:S05]  /*107e0*/  ST.E.64 desc[UR4][R28.64], R10 ;  /* 0x0000000a1c007985 */ /* 0x0041ea000c101b04 */
        /* <DEDUP_REMOVED lines=27> */
.L_x_195:
[----:B0-----:R-:W-:Y:S01]  /*109a0*/  IMAD.MOV.U32 R10, RZ, RZ, R2 ;  /* 0x000000ffff0a7224 */ /* 0x001fe200078e0002 */
[----:B------:R-:W-:Y:S02]  /*109b0*/  MOV R7, R3 ;  /* 0x0000000300077202 */ /* 0x000fe40000000f00 */
[----:B------:R-:W-:-:S07]  /*109c0*/  MOV R4, 0x109e0 ;  /* 0x000109e000047802 */ /* 0x000fce0000000f00 */
[----:B------:R-:W-:Y:S05]  /*109d0*/  CALL.REL.NOINC `($__internal_1_$__cuda_sm20_div_s64) ;  /* 0x00000000007c7944 */ /* 0x000fea0003c00000 */
.L_x_196:
[----:B------:R-:W-:Y:S05]  /*109e0*/  BSYNC.RECONVERGENT B0 ;  /* 0x0000000000007941 */ /* 0x000fea0003800200 */
.L_x_194:
[----:B------:R-:W0:Y:S01]  /*109f0*/  LDCU.64 UR6, c[0x0][0x398] ;  /* 0x00007300ff0677ac */ /* 0x000e220008000a00 */
[----:B------:R-:W-:Y:S02]  /*10a00*/  IADD3 R0, P0, PT, RZ, -R10, RZ ;  /* 0x8000000aff007210 */ /* 0x000fe40007f1e0ff */
[----:B------:R-:W-:Y:S01]  /*10a10*/  MOV R16, R18 ;  /* 0x0000001200107202 */ /* 0x000fe20000000f00 */
[----:B------:R-:W1:Y:S02]  /*10a20*/  LDCU.64 UR8, c[0x0][0x3a0] ;  /* 0x00007400ff0877ac */ /* 0x000e640008000a00 */
[----:B------:R-:W-:Y:S02]  /*10a30*/  IMAD.X R4, RZ, RZ, ~R11, P0 ;  /* 0x000000ffff047224 */ /* 0x000fe400000e0e0b */
[----:B------:R-:W-:-:S04]  /*10a40*/  IMAD.WIDE.U32 R2, R9, R0, R2 ;  /* 0x0000000009027225 */ /* 0x000fc800078e0002 */
[----:B------:R-:W-:-:S04]  /*10a50*/  IMAD R7, R4, R9, RZ ;  /* 0x0000000904077224 */ /* 0x000fc800078e02ff */
        /* <DEDUP_REMOVED lines=20> */
[----:B------:R-:W-:-:S05]  /*10ba0*/  IADD3.X R5, PT, PT, R6, R29, RZ, P0, !PT ;  /* 0x0000001d06057210 */ /* 0x000fca00007fe4ff */
[----:B--2---:R-:W-:Y:S01]  /*10bb0*/  ST.E.64 desc[UR4][R4.64], R2 ;  /* 0x0000000204007985 */ /* 0x004fe2000c101b04 */
[----:B------:R-:W-:Y:S05]  /*10bc0*/  EXIT ;  /* 0x000000000000794d */ /* 0x000fea0003800000 */
        .weak           $__internal_1_$__cuda_sm20_div_s64
        .type           $__internal_1_$__cuda_sm20_div_s64,@function
        .size           $__internal_1_$__cuda_sm20_div_s64,(.L_x_296 - $__internal_1_$__cuda_sm20_div_s64)
$__internal_1_$__cuda_sm20_div_s64:
[-C--:B------:R-:W-:Y:S02]  /*10bd0*/  IADD3 R20, P1, PT, RZ, -R9.reuse, RZ ;  /* 0x80000009ff147210 */ /* 0x080fe40007f3e0ff */
[----:B------:R-:W-:Y:S02]  /*10be0*/  ISETP.GE.AND P0, PT, R8, RZ, PT ;  /* 0x000000ff0800720c */ /* 0x000fe40003f06270 */
[----:B------:R-:W-:Y:S01]  /*10bf0*/  ISETP.GE.AND P2, PT, R7, RZ, PT ;  /* 0x000000ff0700720c */ /* 0x000fe20003f46270 */
[----:B------:R-:W-:Y:S01]  /*10c00*/  IMAD.X R11, RZ, RZ, ~R8, P1 ;  /* 0x000000ffff0b7224 */ /* 0x000fe200008e0e08 */
[----:B------:R-:W-:-:S04]  /*10c10*/  SEL R20, R20, R9, !P0 ;  /* 0x0000000914147207 */ /* 0x000fc80004000000 */
[----:B------:R-:W-:-:S04]  /*10c20*/  SEL R21, R11, R8, !P0 ;  /* 0x000000080b157207 */ /* 0x000fc80004000000 */
[----:B------:R-:W0:Y:S08]  /*10c30*/  I2F.U64.RP R15, R20 ;  /* 0x00000014000f7312 */ /* 0x000e300000309000 */
[----:B0-----:R-:W0:Y:S02]  /*10c40*/  MUFU.RCP R12, R15 ;  /* 0x0000000f000c7308 */ /* 0x001e240000001000 */
[----:B0-----:R-:W-:-:S06]  /*10c50*/  IADD3 R12, PT, PT, R12, 0x1ffffffe, RZ ;  /* 0x1ffffffe0c0c7810 */ /* 0x001fcc0007ffe0ff */
[----:B------:R-:W0:Y:S02]  /*10c60*/  F2I.U64.TRUNC R12, R12 ;  /* 0x0000000c000c7311 */ /* 0x000e24000020d800 */
[----:B0-----:R-:W-:Y:S01]  /*10c70*/  IMAD.WIDE.U32 R24, R12, R20, RZ ;  /* 0x000000140c187225 */ /* 0x001fe200078e00ff */
[----:B------:R-:W-:-:S03]  /*10c80*/  MOV R27, R12 ;  /* 0x0000000c001b7202 */ /* 0x000fc60000000f00 */
[----:B------:R-:W-:Y:S01]  /*10c90*/  IMAD R11, R12, R21, R25 ;  /* 0x000000150c0b7224 */ /* 0x000fe200078e0219 */
[----:B------:R-:W-:-:S03]  /*10ca0*/  IADD3 R24, P0, PT, RZ, -R24, RZ ;  /* 0x80000018ff187210 */ /* 0x000fc60007f1e0ff */
[----:B------:R-:W-:Y:S02]  /*10cb0*/  IMAD R11, R13, R20, R11 ;  /* 0x000000140d0b7224 */ /* 0x000fe400078e020b */
[----:B------:R-:W-:-:S04]  /*10cc0*/  IMAD.HI.U32 R26, R12, R24, RZ ;  /* 0x000000180c1a7227 */ /* 0x000fc800078e00ff */
[----:B------:R-:W-:-:S04]  /*10cd0*/  IMAD.X R11, RZ, RZ, ~R11, P0 ;  /* 0x000000ffff0b7224 */ /* 0x000fc800000e0e0b */
[----:B------:R-:W-:-:S04]  /*10ce0*/  IMAD.WIDE.U32 R26, P0, R12, R11, R26 ;  /* 0x0000000b0c1a7225 */ /* 0x000fc8000780001a */
[----:B------:R-:W-:-:S04]  /*10cf0*/  IMAD.HI.U32 R15, R13, R11, RZ ;  /* 0x0000000b0d0f7227 */ /* 0x000fc800078e00ff */
[----:B------:R-:W-:-:S04]  /*10d00*/  IMAD.HI.U32 R24, P1, R13, R24, R26 ;  /* 0x000000180d187227 */ /* 0x000fc8000782001a */
[----:B------:R-:W-:Y:S02]  /*10d10*/  IMAD R11, R13, R11, RZ ;  /* 0x0000000b0d0b7224 */ /* 0x000fe400078e02ff */
[----:B------:R-:W-:Y:S01]  /*10d20*/  IMAD.X R15, R15, 0x1, R13, P0 ;  /* 0x000000010f0f7824 */ /* 0x000fe200000e060d */
[----:B------:R-:W-:Y:S02]  /*10d30*/  IADD3 R13, P3, PT, RZ, -R10, RZ ;  /* 0x8000000aff0d7210 */ /* 0x000fe40007f7e0ff */
[----:B------:R-:W-:-:S04]  /*10d40*/  IADD3 R25, P0, PT, R11, R24, RZ ;  /* 0x000000180b197210 */ /* 0x000fc80007f1e0ff */
[----:B------:R-:W-:Y:S01]  /*10d50*/  IADD3.X R15, PT, PT, RZ, RZ, R15, P0, P1 ;  /* 0x000000ffff0f7210 */ /* 0x000fe200007e240f */
[----:B------:R-:W-:-:S04]  /*10d60*/  IMAD.WIDE.U32 R26, R25, R20, RZ ;  /* 0x00000014191a7225 */ /* 0x000fc800078e00ff */
[----:B------:R-:W-:Y:S01]  /*10d70*/  IMAD R12, R25, R21, R27 ;  /* 0x00000015190c7224 */ /* 0x000fe200078e021b */
[----:B------:R-:W-:-:S03]  /*10d80*/  IADD3 R22, P0, PT, RZ, -R26, RZ ;  /* 0x8000001aff167210 */ /* 0x000fc60007f1e0ff */
[----:B------:R-:W-:Y:S02]  /*10d90*/  IMAD R12, R15, R20, R12 ;  /* 0x000000140f0c7224 */ /* 0x000fe400078e020c */
[----:B------:R-:W-:-:S03]  /*10da0*/  IMAD.HI.U32 R24, R25, R22, RZ ;  /* 0x0000001619187227 */ /* 0x000fc600078e00ff */
[----:B------:R-:W-:-:S05]  /*10db0*/  IADD3.X R12, PT, PT, RZ, ~R12, RZ, P0, !PT ;  /* 0x8000000cff0c7210 */ /* 0x000fca00007fe4ff */
[----:B------:R-:W-:-:S04]  /*10dc0*/  IMAD.WIDE.U32 R24, P1, R25, R12, R24 ;  /* 0x0000000c19187225 */ /* 0x000fc80007820018 */
[----:B------:R-:W-:-:S04]  /*10dd0*/  IMAD.HI.U32 R11, P0, R15, R22, R24 ;  /* 0x000000160f0b7227 */ /* 0x000fc80007800018 */
[----:B------:R-:W-:-:S04]  /*10de0*/  IMAD.HI.U32 R22, R15, R12, RZ ;  /* 0x0000000c0f167227 */ /* 0x000fc800078e00ff */
[----:B------:R-:W-:Y:S02]  /*10df0*/  IMAD R12, R15, R12, RZ ;  /* 0x0000000c0f0c7224 */ /* 0x000fe400078e02ff */
[----:B------:R-:W-:Y:S01]  /*10e00*/  IMAD.X R15, R22, 0x1, R15, P1 ;  /* 0x00000001160f7824 */ /* 0x000fe200008e060f */
[----:B------:R-:W-:Y:S01]  /*10e10*/  SEL R22, R13, R10, !P2 ;  /* 0x0000000a0d167207 */ /* 0x000fe20005000000 */
[----:B------:R-:W-:Y:S01]  /*10e20*/  IMAD.MOV.U32 R13, RZ, RZ, RZ ;  /* 0x000000ffff0d7224 */ /* 0x000fe200078e00ff */
[----:B------:R-:W-:Y:S02]  /*10e30*/  IADD3 R11, P1, PT, R12, R11, RZ ;  /* 0x0000000b0c0b7210 */ /* 0x000fe40007f3e0ff */
[-C--:B------:R-:W-:Y:S02]  /*10e40*/  IADD3.X R10, PT, PT, RZ, ~R7.reuse, RZ, P3, !PT ;  /* 0x80000007ff0a7210 */ /* 0x080fe40001ffe4ff */
[----:B------:R-:W-:Y:S01]  /*10e50*/  IADD3.X R15, PT, PT, RZ, RZ, R15, P1, P0 ;  /* 0x000000ffff0f7210 */ /* 0x000fe20000fe040f */
[----:B------:R-:W-:Y:S01]  /*10e60*/  IMAD.HI.U32 R12, R11, R22, RZ ;  /* 0x000000160b0c7227 */ /* 0x000fe200078e00ff */
[----:B------:R-:W-:-:S02]  /*10e70*/  SEL R10, R10, R7, !P2 ;  /* 0x000000070a0a7207 */ /* 0x000fc40005000000 */
[----:B------:R-:W-:-:S03]  /*10e80*/  LOP3.LUT R7, R8, R7, RZ, 0x3c, !PT ;  /* 0x0000000708077212 */ /* 0x000fc600078e3cff */
[----:B------:R-:W-:-:S04]  /*10e90*/  IMAD.WIDE.U32 R12, R11, R10, R12 ;  /* 0x0000000a0b0c7225 */ /* 0x000fc800078e000c */
[C---:B------:R-:W-:Y:S02]  /*10ea0*/  IMAD R11, R15.reuse, R10, RZ ;  /* 0x0000000a0f0b7224 */ /* 0x040fe400078e02ff */
[----:B------:R-:W-:-:S04]  /*10eb0*/  IMAD.HI.U32 R12, P0, R15, R22, R12 ;  /* 0x000000160f0c7227 */ /* 0x000fc8000780000c */
[----:B------:R-:W-:Y:S01]  /*10ec0*/  IMAD.HI.U32 R15, R15, R10, RZ ;  /* 0x0000000a0f0f7227 */ /* 0x000fe200078e00ff */
[----:B------:R-:W-:-:S04]  /*10ed0*/  IADD3 R11, P1, PT, R11, R12, RZ ;  /* 0x0000000c0b0b7210 */ /* 0x000fc80007f3e0ff */
[----:B------:R-:W-:Y:S01]  /*10ee0*/  IADD3.X R15, PT, PT, R15, RZ, RZ, P0, !PT ;  /* 0x000000ff0f0f7210 */ /* 0x000fe200007fe4ff */
[----:B------:R-:W-:-:S04]  /*10ef0*/  IMAD.WIDE.U32 R24, R11, R20, RZ ;  /* 0x000000140b187225 */ /* 0x000fc800078e00ff */
[----:B------:R-:W-:Y:S01]  /*10f00*/  IMAD R12, R11, R21, R25 ;  /* 0x000000150b0c7224 */ /* 0x000fe200078e0219 */
[----:B------:R-:W-:Y:S01]  /*10f10*/  IADD3 R13, P2, PT, -R24, R22, RZ ;  /* 0x00000016180d7210 */ /* 0x000fe20007f5e1ff */
[----:B------:R-:W-:-:S03]  /*10f20*/  IMAD.X R15, RZ, RZ, R15, P1 ;  /* 0x000000ffff0f7224 */ /* 0x000fc600008e060f */
[-C--:B------:R-:W-:Y:S01]  /*10f30*/  ISETP.GE.U32.AND P1, PT, R13, R20.reuse, PT ;  /* 0x000000140d00720c */ /* 0x080fe20003f26070 */
[----:B------:R-:W-:Y:S01]  /*10f40*/  IMAD R25, R15, R20, R12 ;  /* 0x000000140f197224 */ /* 0x000fe200078e020c */
[----:B------:R-:W-:-:S04]  /*10f50*/  IADD3 R12, P3, PT, R11, 0x1, RZ ;  /* 0x000000010b0c7810 */ /* 0x000fc80007f7e0ff */
[----:B------:R-:W-:Y:S02]  /*10f60*/  IADD3.X R25, PT, PT, ~R25, R10, RZ, P2, !PT ;  /* 0x0000000a19197210 */ /* 0x000fe400017fe5ff */
[----:B------:R-:W-:Y:S02]  /*10f70*/  IADD3 R10, P2, PT, R13, -R20, RZ ;  /* 0x800000140d0a7210 */ /* 0x000fe40007f5e0ff */
[----:B------:R-:W-:-:S04]  /*10f80*/  ISETP.GE.U32.AND.EX P1, PT, R25, R21, PT, P1 ;  /* 0x000000151900720c */ /* 0x000fc80003f26110 */
[----:B------:R-:W-:Y:S01]  /*10f90*/  SEL R13, R10, R13, P1 ;  /* 0x0000000d0a0d7207 */ /* 0x000fe20000800000 */
[----:B------:R-:W-:Y:S01]  /*10fa0*/  IMAD.X R10, R25, 0x1, ~R21, P2 ;  /* 0x00000001190a7824 */ /* 0x000fe200010e0e15 */
[----:B------:R-:W-:Y:S02]  /*10fb0*/  SEL R11, R12, R11, P1 ;  /* 0x0000000b0c0b7207 */ /* 0x000fe40000800000 */
[----:B------:R-:W-:Y:S02]  /*10fc0*/  IADD3.X R12, PT, PT, RZ, R15, RZ, P3, !PT ;  /* 0x0000000fff0c7210 */ /* 0x000fe40001ffe4ff */
[----:B------:R-:W-:Y:S02]  /*10fd0*/  ISETP.GE.U32.AND P0, PT, R13, R20, PT ;  /* 0x000000140d00720c */ /* 0x000fe40003f06070 */
[----:B------:R-:W-:Y:S02]  /*10fe0*/  SEL R25, R10, R25, P1 ;  /* 0x000000190a197207 */ /* 0x000fe40000800000 */
[----:B------:R-:W-:-:S02]  /*10ff0*/  SEL R12, R12, R15, P1 ;  /* 0x0000000f0c0c7207 */ /* 0x000fc40000800000 */
[----:B------:R-:W-:Y:S02]  /*11000*/  IADD3 R10, P1, PT, R11, 0x1, RZ ;  /* 0x000000010b0a7810 */ /* 0x000fe40007f3e0ff */
[----:B------:R-:W-:-:S03]  /*11010*/  ISETP.GE.U32.AND.EX P0, PT, R25, R21, PT, P0 ;  /* 0x000000151900720c */ /* 0x000fc60003f06100 */
[----:B------:R-:W-:Y:S01]  /*11020*/  IMAD.X R13, RZ, RZ, R12, P1 ;  /* 0x000000ffff0d7224 */ /* 0x000fe200008e060c */
[----:B------:R-:W-:Y:S02]  /*11030*/  SEL R10, R10, R11, P0 ;  /* 0x0000000b0a0a7207 */ /* 0x000fe40000000000 */
[----:B------:R-:W-:Y:S02]  /*11040*/  ISETP.GE.AND P1, PT, R7, RZ, PT ;  /* 0x000000ff0700720c */ /* 0x000fe40003f26270 */
[----:B------:R-:W-:Y:S02]  /*11050*/  SEL R13, R13, R12, P0 ;  /* 0x0000000c0d0d7207 */ /* 0x000fe40000000000 */
[----:B------:R-:W-:Y:S02]  /*11060*/  IADD3 R11, P2, PT, RZ, -R10, RZ ;  /* 0x8000000aff0b7210 */ /* 0x000fe40007f5e0ff */
[----:B------:R-:W-:Y:S02]  /*11070*/  ISETP.NE.U32.AND P0, PT, R9, RZ, PT ;  /* 0x000000ff0900720c */ /* 0x000fe40003f05070 */
[----:B------:R-:W-:-:S02]  /*11080*/  IADD3.X R12, PT, PT, RZ, ~R13, RZ, P2, !PT ;  /* 0x8000000dff0c7210 */ /* 0x000fc400017fe4ff */
[----:B------:R-:W-:Y:S02]  /*11090*/  ISETP.NE.AND.EX P0, PT, R8, RZ, PT, P0 ;  /* 0x000000ff0800720c */ /* 0x000fe40003f05300 */
[----:B------:R-:W-:Y:S02]  /*110a0*/  SEL R11, R11, R10, !P1 ;  /* 0x0000000a0b0b7207 */ /* 0x000fe40004800000 */
[----:B------:R-:W-:Y:S01]  /*110b0*/  SEL R12, R12, R13, !P1 ;  /* 0x0000000d0c0c7207 */ /* 0x000fe20004800000 */
[----:B------:R-:W-:Y:S01]  /*110c0*/  HFMA2 R13, -RZ, RZ, 0, 0 ;  /* 0x00000000ff0d7431 */ /* 0x000fe200000001ff */
[----:B------:R-:W-:Y:S02]  /*110d0*/  SEL R10, R11, 0xffffffff, P0 ;  /* 0xffffffff0b0a7807 */ /* 0x000fe40000000000 */
[----:B------:R-:W-:Y:S01]  /*110e0*/  SEL R11, R12, 0xffffffff, P0 ;  /* 0xffffffff0c0b7807 */ /* 0x000fe20000000000 */
[----:B------:R-:W-:-:S04]  /*110f0*/  IMAD.MOV.U32 R12, RZ, RZ, R4 ;  /* 0x000000ffff0c7224 */ /* 0x000fc800078e0004 */
[----:B------:R-:W-:Y:S05]  /*11100*/  RET.REL.NODEC R12 `(_Z12split_kernelI6float2fLl2ELl4ELl128EEvPKT0_13InputMetaDataIXT1_EE14OutputMetaDataIS1_XT2_EEll) ;  /* 0xfffffeec0cbc7950 */ /* 0x000fea0003c3ffff */
.L_x_197:
        /* <DEDUP_REMOVED lines=15> */
.L_x_296:


//--------------------- .text._Z12split_kernelI6float4fLl2ELl4ELl128EEvPKT0_13InputMetaDataIXT1_EE14OutputMetaDataIS1_XT2_EEll --------------------------
	.section	.text._Z12split_kernelI6float4fLl2ELl4ELl128EEvPKT0_13InputMetaDataIXT1_EE14OutputMetaDataIS1_XT2_EEll,"ax",@progbits
	.align	128
        .global         _Z12split_kernelI6float4fLl2ELl4ELl128EEvPKT0_13InputMetaDataIXT1_EE14OutputMetaDataIS1_XT2_EEll
        .type           _Z12split_kernelI6float4fLl2ELl4ELl128EEvPKT0_13InputMetaDataIXT1_EE14OutputMetaDataIS1_XT2_EEll,@function
        .size           _Z12split_kernelI6float4fLl2ELl4ELl128EEvPKT0_13InputMetaDataIXT1_EE14OutputMetaDataIS1_XT2_EEll,(.L_x_297 - _Z12split_kernelI6float4fLl2ELl4ELl128EEvPKT0_13InputMetaDataIXT1_EE14OutputMetaDataIS1_XT2_EEll)
        .other          _Z12split_kernelI6float4fLl2ELl4ELl128EEvPKT0_13InputMetaDataIXT1_EE14OutputMetaDataIS1_XT2_EEll,@"STO_CUDA_ENTRY STV_DEFAULT"
_Z12split_kernelI6float4fLl2ELl4ELl128EEvPKT0_13InputMetaDataIXT1_EE14OutputMetaDataIS1_XT2_EEll:
.text._Z12split_kernelI6float4fLl2ELl4ELl128EEvPKT0_13InputMetaDataIXT1_EE14OutputMetaDataIS1_XT2_EEll:
        /* <DEDUP_REMOVED lines=8> */
[----:B--2---:R1:W-:Y:S07]  /*0080*/  STL.64 [R1+0x8], R4 ;  /* 0x0000080401007387 */ /* 0x0043ee0000100a00 */
[----:B------:R-:W2:Y:S01]  /*0090*/  LDC.64 R10, c[0x0][0x3c8] ;  /* 0x0000f200ff0a7b82 */ /* 0x000ea20000000a00 */
[----:B---3--:R3:W-:Y:S01]  /*00a0*/  STL.64 [R1], R2 ;  /* 0x0000000201007387 */ /* 0x0087e20000100a00 */
[----:B-1----:R-:W-:-:S06]  /*00b0*/  IMAD R4, R0, 0x8, R1 ;  /* 0x0000000800047824 */ /* 0x002fcc00078e0201 */
[----:B------:R-:W1:Y:S01]  /*00c0*/  LDC.64 R12, c[0x0][0x3d0] ;  /* 0x0000f400ff0c7b82 */ /* 0x000e620000000a00 */
[----:B----4-:R-:W-:Y:S07]  /*00d0*/  STL.64 [R1+0x10], R6 ;  /* 0x0000100601007387 */ /* 0x010fee0000100a00 */
[----:B------:R-:W4:Y:S01]  /*00e0*/  LDC.64 R14, c[0x0][0x3d8] ;  /* 0x0000f600ff0e7b82 */ /* 0x000f220000000a00 */
[----:B-----5:R5:W-:Y:S07]  /*00f0*/  STL.64 [R1+0x18], R8 ;  /* 0x0000180801007387 */ /* 0x020bee0000100a00 */
[----:B------:R-:W0:Y:S01]  /*0100*/  LDC.64 R16, c[0x0][0x3e0] ;  /* 0x0000f800ff107b82 */ /* 0x000e220000000a00 */
[----:B--2---:R-:W-:Y:S07]  /*0110*/  STL.64 [R1+0x20], R10 ;  /* 0x0000200a01007387 */ /* 0x004fee0000100a00 */
[----:B------:R-:W2:Y:S01]  /*0120*/  LDC.64 R18, c[0x0][0x3e8] ;  /* 0x0000fa00ff127b82 */ /* 0x000ea20000000a00 */
[----:B-1----:R-:W-:Y:S07]  /*0130*/  STL.64 [R1+0x28], R12 ;  /* 0x0000280c01007387 */ /* 0x002fee0000100a00 */
[----:B------:R-:W1:Y:S01]  /*0140*/  LDC.64 R20, c[0x0][0x3f0] ;  /* 0x0000fc00ff147b82 */ /* 0x000e620000000a00 */
[----:B----4-:R4:W-:Y:S07]  /*0150*/  STL.64 [R1+0x30], R14 ;  /* 0x0000300e01007387 */ /* 0x0109ee0000100a00 */
[----:B------:R-:W3:Y:S01]  /*0160*/  LDC.64 R22, c[0x0][0x3f8] ;  /* 0x0000fe00ff167b82 */ /* 0x000ee20000000a00 */
[----:B0-----:R0:W-:Y:S07]  /*0170*/  STL.64 [R1+0x38], R16 ;  /* 0x0000381001007387 */ /* 0x0011ee0000100a00 */
[----:B------:R-:W5:Y:S01]  /*0180*/  LDC.64 R24, c[0x0][0x400] ;  /* 0x00010000ff187b82 */ /* 0x000f620000000a00 */
[----:B--2---:R0:W-:Y:S07]  /*0190*/  STL.64 [R1+0x40], R18 ;  /* 0x0000401201007387 */ /* 0x0041ee0000100a00 */
[----:B------:R-:W2:Y:S01]  /*01a0*/  LDC.64 R26, c[0x0][0x408] ;  /* 0x00010200ff1a7b82 */ /* 0x000ea20000000a00 */
[----:B-1----:R0:W-:Y:S07]  /*01b0*/  STL.64 [R1+0x48], R20 ;  /* 0x0000481401007387 */ /* 0x0021ee0000100a00 */
[----:B------:R-:W1:Y:S01]  /*01c0*/  LDC.64 R28, c[0x0][0x410] ;  /* 0x00010400ff1c7b82 */ /* 0x000e620000000a00 */
[----:B---3--:R0:W-:Y:S07]  /*01d0*/  STL.64 [R1+0x50], R22 ;  /* 0x0000501601007387 */ /* 0x0081ee0000100a00 */
[----:B------:R-:W3:Y:S01]  /*01e0*/  LDC.64 R30, c[0x0][0x418] ;  /* 0x00010600ff1e7b82 */ /* 0x000ee20000000a00 */
[----:B-----5:R0:W-:Y:S07]  /*01f0*/  STL.64 [R1+0x58], R24 ;  /* 0x0000581801007387 */ /* 0x0201ee0000100a00 */
[----:B------:R-:W5:Y:S01]  /*0200*/  LDC.64 R32, c[0x0][0x420] ;  /* 0x00010800ff207b82 */ /* 0x000f620000000a00 */
[----:B--2---:R0:W-:Y:S04]  /*0210*/  STL.64 [R1+0x60], R26 ;  /* 0x0000601a01007387 */ /* 0x0041e80000100a00 */
[----:B-1----:R0:W-:Y:S04]  /*0220*/  STL.64 [R1+0x68], R28 ;  /* 0x0000681c01007387 */ /* 0x0021e80000100a00 */
[----:B---3--:R0:W-:Y:S04]  /*0230*/  STL.64 [R1+0x70], R30 ;  /* 0x0000701e01007387 */ /* 0x0081e80000100a00 */
[----:B-----5:R0:W-:Y:S04]  /*0240*/  STL.64 [R1+0x78], R32 ;  /* 0x0000782001007387 */ /* 0x0201e80000100a00 */
[----:B------:R-:W2:Y:S04]  /*0250*/  LDL.64 R2, [R4+0x60] ;  /* 0x0000600004027983 */ /* 0x000ea80000100a00 */
[----:B------:R-:W4:Y:S01]  /*0260*/  LDL.64 R8, [R4+0x20] ;  /* 0x0000200004087983 */ /* 0x000f220000100a00 */
[----:B------:R-:W1:Y:S01]  /*0270*/  S2UR UR4, SR_CTAID.X ;  /* 0x00000000000479c3 */ /* 0x000e620000002500 */
[----:B------:R-:W1:Y:S07]  /*0280*/  S2R R6, SR_TID.X ;  /* 0x0000000000067919 */ /* 0x000e6e0000002100 */
[----:B------:R-:W1:Y:S02]  /*0290*/  LDC R5, c[0x0][0x360] ;  /* 0x0000d800ff057b82 */ /* 0x000e640000000800 */
[----:B-1----:R-:W-:Y:S01]  /*02a0*/  IMAD R6, R5, UR4, R6 ;  /* 0x0000000405067c24 */ /* 0x002fe2000f8e0206 */
[----:B--2---:R-:W-:-:S04]  /*02b0*/  SHF.R.S32.HI R7, RZ, 0x1f, R3 ;  /* 0x0000001fff077819 */ /* 0x004fc80000011403 */
[----:B------:R-:W-:Y:S01]  /*02c0*/  LEA.HI R0, P0, R7, R2, RZ, 0x2 ;  /* 0x0000000207007211 */ /* 0x000fe200078110ff */
[----:B----4-:R-:W-:-:S03]  /*02d0*/  IMAD.WIDE.U32 R14, R8, UR6, RZ ;  /* 0x00000006080e7c25 */ /* 0x010fc6000f8e00ff */
[----:B------:R-:W-:-:S04]  /*02e0*/  IADD3.X R3, PT, PT, RZ, R3, RZ, P0, !PT ;  /* 0x00000003ff037210 */ /* 0x000fc800007fe4ff */
[--C-:B------:R-:W-:Y:S02]  /*02f0*/  SHF.R.S64 R0, R0, 0x2, R3.reuse ;  /* 0x0000000200007819 */ /* 0x100fe40000001003 */
[----:B------:R-:W-:Y:S01]  /*0300*/  SHF.R.S32.HI R2, RZ, 0x2, R3 ;  /* 0x00000002ff027819 */ /* 0x000fe20000011403 */
[----:B------:R-:W-:Y:S01]  /*0310*/  IMAD R3, R9, UR6, RZ ;  /* 0x0000000609037c24 */ /* 0x000fe2000f8e02ff */
[----:B------:R-:W-:-:S03]  /*0320*/  ISETP.GT.U32.AND P0, PT, R0, R6, PT ;  /* 0x000000060000720c */ /* 0x000fc60003f04070 */
[----:B------:R-:W-:Y:S01]  /*0330*/  IMAD R13, R8, UR7, R3 ;  /* 0x00000007080d7c24 */ /* 0x000fe2000f8e0203 */
[----:B------:R-:W-:-:S13]  /*0340*/  ISETP.GT.AND.EX P0, PT, R2, RZ, PT, P0 ;  /* 0x000000ff0200720c */ /* 0x000fda0003f04300 */
[----:B0-----:R-:W-:Y:S05]  /*0350*/  @!P0 EXIT ;  /* 0x000000000000894d */ /* 0x001fea0003800000 */
[----:B------:R-:W2:Y:S01]  /*0360*/  LDL.64 R8, [R4+0x40] ;  /* 0x0000400004087983 */ /* 0x000ea20000100a00 */
[----:B------:R-:W0:Y:S01]  /*0370*/  LDC.64 R10, c[0x0][0x428] ;  /* 0x00010a00ff0a7b82 */ /* 0x000e220000000a00 */
[----:B------:R-:W2:Y:S01]  /*0380*/  LDCU.64 UR8, c[0x0][0x390] ;  /* 0x00007200ff0877ac */ /* 0x000ea20008000a00 */
[----:B------:R-:W-:Y:S01]  /*0390*/  SHF.R.U32.HI R17, RZ, 0x1e, R6 ;  /* 0x0000001eff117819 */ /* 0x000fe20000011606 */
[----:B------:R1:W5:Y:S01]  /*03a0*/  LDL.64 R28, [R4] ;  /* 0x00000000041c7983 */ /* 0x0003620000100a00 */
[----:B------:R-:W-:Y:S01]  /*03b0*/  BSSY.RECONVERGENT B0, `(.L_x_198) ;  /* 0x0000025000007945 */ /* 0x000fe20003800200 */
[----:B------:R-:W3:Y:S01]  /*03c0*/  LDCU UR6, c[0x0][0x370] ;  /* 0x00006e00ff0677ac */ /* 0x000ee20008000800 */
[----:B------:R-:W-:Y:S02]  /*03d0*/  IMAD.IADD R13, R15, 0x1, R13 ;  /* 0x000000010f0d7824 */ /* 0x000fe400078e020d */
[----:B------:R-:W-:Y:S01]  /*03e0*/  IMAD.SHL.U32 R16, R6, 0x4, RZ ;  /* 0x0000000406107824 */ /* 0x000fe200078e00ff */
[----:B------:R-:W4:Y:S01]  /*03f0*/  LDCU.64 UR4, c[0x0][0x358] ;  /* 0x00006b00ff0477ac */ /* 0x000f220008000a00 */
[----:B---3--:R-:W-:Y:S01]  /*0400*/  IMAD R5, R5, UR6, RZ ;  /* 0x0000000605057c24 */ /* 0x008fe2000f8e02ff */
[----:B0-----:R-:W-:-:S04]  /*0410*/  ISETP.NE.U32.AND P0, PT, R10, 0x1, PT ;  /* 0x000000010a00780c */ /* 0x001fc80003f05070 */
[----:B------:R-:W-:-:S04]  /*0420*/  ISETP.NE.AND.EX P0, PT, R11, RZ, PT, P0 ;  /* 0x000000ff0b00720c */ /* 0x000fc80003f05300 */
[----:B--2---:R-:W-:Y:S02]  /*0430*/  SEL R3, R9, UR9, !P0 ;  /* 0x0000000909037c07 */ /* 0x004fe4000c000000 */
[----:B-1----:R-:W-:Y:S02]  /*0440*/  SEL R4, R8, UR8, !P0 ;  /* 0x0000000808047c07 */ /* 0x002fe4000c000000 */
[----:B------:R-:W-:-:S04]  /*0450*/  LOP3.LUT R7, R17, R3, RZ, 0xfc, !PT ;  /* 0x0000000311077212 */ /* 0x000fc800078efcff */
[----:B------:R-:W-:-:S13]  /*0460*/  ISETP.NE.U32.AND P1, PT, R7, RZ, PT ;  /* 0x000000ff0700720c */ /* 0x000fda0003f25070 */
[----:B----4-:R-:W-:Y:S05]  /*0470*/  @P1 BRA `(.L_x_199) ;  /* 0x0000000000501947 */ /* 0x010fea0003800000 */
        /* <DEDUP_REMOVED lines=8> */
[----:B------:R-:W-:-:S06]  /*0500*/  IMAD.HI.U32 R9, R9, R11, R8 ;  /* 0x0000000b09097227 */ /* 0x000fcc00078e0008 */
[----:B------:R-:W-:-:S05]  /*0510*/  IMAD.HI.U32 R8, R9, R16, RZ ;  /* 0x0000001009087227 */ /* 0x000fca00078e00ff */
[----:B------:R-:W-:-:S05]  /*0520*/  IADD3 R9, PT, PT, -R8, RZ, RZ ;  /* 0x000000ff08097210 */ /* 0x000fca0007ffe1ff */
[----:B------:R-:W-:-:S05]  /*0530*/  IMAD R9, R4, R9, R16 ;  /* 0x0000000904097224 */ /* 0x000fca00078e0210 */
[----:B------:R-:W-:-:S13]  /*0540*/  ISETP.GE.U32.AND P0, PT, R9, R4, PT ;  /* 0x000000040900720c */ /* 0x000fda0003f06070 */
[----:B------:R-:W-:Y:S02]  /*0550*/  @P0 IMAD.IADD R9, R9, 0x1, -R4 ;  /* 0x0000000109090824 */ /* 0x000fe400078e0a04 */
[----:B------:R-:W-:-:S03]  /*0560*/  @P0 VIADD R8, R8, 0x1 ;  /* 0x0000000108080836 */ /* 0x000fc60000000000 */
[----:B------:R-:W-:Y:S01]  /*0570*/  ISETP.GE.U32.AND P1, PT, R9, R4, PT ;  /* 0x000000040900720c */ /* 0x000fe20003f26070 */
[----:B------:R-:W-:-:S12]  /*0580*/  IMAD.MOV.U32 R9, RZ, RZ, RZ ;  /* 0x000000ffff097224 */ /* 0x000fd800078e00ff */
[----:B------:R-:W-:Y:S02]  /*0590*/  @P1 IADD3 R8, PT, PT, R8, 0x1, RZ ;  /* 0x0000000108081810 */ /* 0x000fe40007ffe0ff */
[----:B------:R-:W-:Y:S01]  /*05a0*/  @!P2 LOP3.LUT R8, RZ, R4, RZ, 0x33, !PT ;  /* 0x00000004ff08a212 */ /* 0x000fe200078e33ff */
[----:B------:R-:W-:Y:S06]  /*05b0*/  BRA `(.L_x_200) ;  /* 0x0000000000107947 */ /* 0x000fec0003800000 */
.L_x_199:
[----:B------:R-:W-:Y:S01]  /*05c0*/  IMAD.MOV.U32 R18, RZ, RZ, R16 ;  /* 0x000000ffff127224 */ /* 0x000fe200078e0010 */
[----:B------:R-:W-:Y:S02]  /*05d0*/  MOV R11, R17 ;  /* 0x00000011000b7202 */ /* 0x000fe40000000f00 */
[----:B------:R-:W-:-:S07]  /*05e0*/  MOV R10, 0x600 ;  /* 0x00000600000a7802 */ /* 0x000fce0000000f00 */
[----:B-----5:R-:W-:Y:S05]  /*05f0*/  CALL.REL.NOINC `($__internal_2_$__cuda_sm20_div_s64) ;  /* 0x0000008000f87944 */ /* 0x020fea0003c00000 */
.L_x_200:
[----:B------:R-:W-:Y:S05]  /*0600*/  BSYNC.RECONVERGENT B0 ;  /* 0x0000000000007941 */ /* 0x000fea0003800200 */
.L_x_198:
[----:B------:R-:W0:Y:S01]  /*0610*/  LDCU.64 UR6, c[0x0][0x398] ;  /* 0x00007300ff0677ac */ /* 0x000e220008000a00 */
[----:B------:R-:W-:Y:S01]  /*0620*/  IADD3 R7, P0, PT, RZ, -R8, RZ ;  /* 0x80000008ff077210 */ /* 0x000fe20007f1e0ff */
[----:B------:R-:W-:Y:S01]  /*0630*/  IMAD.MOV.U32 R12, RZ, RZ, R14 ;  /* 0x000000ffff0c7224 */ /* 0x000fe200078e000e */
[----:B------:R-:W1:Y:S03]  /*0640*/  LDCU.64 UR8, c[0x0][0x3a0] ;  /* 0x00007400ff0877ac */ /* 0x000e660008000a00 */
[----:B------:R-:W-:Y:S02]  /*0650*/  IMAD.X R11, RZ, RZ, ~R9, P0 ;  /* 0x000000ffff0b7224 */ /* 0x000fe400000e0e09 */
[----:B------:R-:W-:-:S04]  /*0660*/  IMAD.WIDE.U32 R16, R4, R7, R16 ;  /* 0x0000000704107225 */ /* 0x000fc800078e0010 */
[----:B------:R-:W-:-:S04]  /*0670*/  IMAD R10, R11, R4, RZ ;  /* 0x000000040b0a7224 */ /* 0x000fc800078e02ff */
        /* <DEDUP_REMOVED lines=9> */
[----:B------:R-:W-:-:S04]  /*0710*/  IMAD.WIDE.U32 R8, R16, UR8, R10 ;  /* 0x0000000810087c25 */ /* 0x000fc8000f8e000a */
[----:B------:R-:W-:-:S05]  /*0720*/  IMAD.IADD R10, R9, 0x1, R7 ;  /* 0x00000001090a7824 */ /* 0x000fca00078e0207 */
[----:B------:R-:W-:-:S04]  /*0730*/  SHF.R.S32.HI R7, RZ, 0x1f, R10 ;  /* 0x0000001fff077819 */ /* 0x000fc8000001140a */
[----:B------:R-:W-:-:S04]  /*0740*/  LEA.HI R7, P0, R7, R8, RZ, 0x2 ;  /* 0x0000000807077211 */ /* 0x000fc800078110ff */
[----:B------:R-:W-:Y:S01]  /*0750*/  SHF.L.U32 R8, R7, 0x2, RZ ;  /* 0x0000000207087819 */ /* 0x000fe200000006ff */
[----:B------:R-:W-:-:S03]  /*0760*/  IMAD.X R10, RZ, RZ, R10, P0 ;  /* 0x000000ffff0a7224 */ /* 0x000fc600000e060a */
[----:B------:R-:W-:Y:S02]  /*0770*/  LOP3.LUT R8, R8, 0xfffffff0, RZ, 0xc0, !PT ;  /* 0xfffffff008087812 */ /* 0x000fe400078ec0ff */
[----:B------:R-:W-:Y:S02]  /*0780*/  SHF.L.U64.HI R7, R7, 0x2, R10 ;  /* 0x0000000207077819 */ /* 0x000fe4000001020a */
[----:B0-----:R-:W-:-:S04]  /*0790*/  IADD3 R8, P0, PT, R8, UR6, RZ ;  /* 0x0000000608087c10 */ /* 0x001fc8000ff1e0ff */
[----:B------:R-:W-:-:S06]  /*07a0*/  IADD3.X R9, PT, PT, R7, UR7, RZ, P0, !PT ;  /* 0x0000000707097c10 */ /* 0x000fcc00087fe4ff */
[----:B------:R-:W2:Y:S01]  /*07b0*/  LDG.E.128 R8, desc[UR4][R8.64] ;  /* 0x0000000408087981 */ /* 0x000ea2000c1e1d00 */
[----:B------:R-:W-:-:S04]  /*07c0*/  IADD3 R16, P1, PT, R6, R5, RZ ;  /* 0x0000000506107210 */ /* 0x000fc80007f3e0ff */
[----:B------:R-:W-:Y:S01]  /*07d0*/  ISETP.GE.U32.AND P0, PT, R16, R0, PT ;  /* 0x000000001000720c */ /* 0x000fe20003f06070 */
[----:B------:R-:W-:Y:S01]  /*07e0*/  IMAD.X R17, RZ, RZ, RZ, P1 ;  /* 0x000000ffff117224 */ /* 0x000fe200008e06ff */
[----:B-----5:R-:W-:-:S04]  /*07f0*/  LEA R28, P1, R6, R28, 0x4 ;  /* 0x0000001c061c7211 */ /* 0x020fc800078220ff */
[----:B------:R-:W-:Y:S02]  /*0800*/  ISETP.GE.U32.AND.EX P0, PT, R17, R2, PT, P0 ;  /* 0x000000021100720c */ /* 0x000fe40003f06100 */
[----:B------:R-:W-:-:S05]  /*0810*/  LEA.HI.X R29, R6, R29, RZ, 0x4, P1 ;  /* 0x0000001d061d7211 */ /* 0x000fca00008f24ff */
[----:B--2---:R0:W-:Y:S06]  /*0820*/  ST.E.128 desc[UR4][R28.64], R8 ;  /* 0x000000081c007985 */ /* 0x0041ec000c101d04 */
[----:B------:R-:W-:Y:S05]  /*0830*/  @P0 EXIT ;  /* 0x000000000000094d */ /* 0x000fea0003800000 */
[----:B------:R-:W-:Y:S01]  /*0840*/  SHF.L.U64.HI R7, R16, 0x2, R17 ;  /* 0x0000000210077819 */ /* 0x000fe20000010211 */
[----:B------:R-:W-:Y:S03]  /*0850*/  BSSY.RECONVERGENT B0, `(.L_x_201) ;  /* 0x000001d000007945 */ /* 0x000fe60003800200 */
[----:B------:R-:W-:-:S04]  /*0860*/  LOP3.LUT R6, R7, R3, RZ, 0xfc, !PT ;  /* 0x0000000307067212 */ /* 0x000fc800078efcff */
[----:B------:R-:W-:Y:S02]  /*0870*/  ISETP.NE.U32.AND P0, PT, R6, RZ, PT ;  /* 0x000000ff0600720c */ /* 0x000fe40003f05070 */
[----:B------:R-:W-:-:S11]  /*0880*/  SHF.L.U32 R6, R16, 0x2, RZ ;  /* 0x0000000210067819 */ /* 0x000fd600000006ff */
[----:B------:R-:W-:Y:S05]  /*0890*/  @P0 BRA `(.L_x_202) ;  /* 0x0000000000500947 */ /* 0x000fea0003800000 */
[----:B0-----:R-:W0:Y:S01]  /*08a0*/  I2F.U32.RP R10, R4 ;  /* 0x00000004000a7306 */ /* 0x001e220000209000 */
[----:B------:R-:W-:Y:S01]  /*08b0*/  HFMA2 R8, -RZ, RZ, 0, 0 ;  /* 0x00000000ff087431 */ /* 0x000fe200000001ff */
[----:B------:R-:W-:-:S06]  /*08c0*/  ISETP.NE.U32.AND P2, PT, R4, RZ, PT ;  /* 0x000000ff0400720c */ /* 0x000fcc0003f45070 */
[----:B0-----:R-:W0:Y:S02]  /*08d0*/  MUFU.RCP R10, R10 ;  /* 0x0000000a000a7308 */ /* 0x001e240000001000 */
[----:B0-----:R-:W-:-:S06]  /*08e0*/  VIADD R11, R10, 0xffffffe ;  /* 0x0ffffffe0a0b7836 */ /* 0x001fcc0000000000 */
[----:B------:R-:W0:Y:S02]  /*08f0*/  F2I.FTZ.U32.TRUNC.NTZ R9, R11 ;  /* 0x0000000b00097305 */ /* 0x000e24000021f000 */
[----:B0-----:R-:W-:-:S04]  /*0900*/  IMAD.MOV R19, RZ, RZ, -R9 ;  /* 0x000000ffff137224 */ /* 0x001fc800078e0a09 */
[----:B------:R-:W-:-:S04]  /*0910*/  IMAD R19, R19, R4, RZ ;  /* 0x0000000413137224 */ /* 0x000fc800078e02ff */
[----:B------:R-:W-:-:S06]  /*0920*/  IMAD.HI.U32 R19, R9, R19, R8 ;  /* 0x0000001309137227 */ /* 0x000fcc00078e0008 */
[----:B------:R-:W-:-:S04]  /*0930*/  IMAD.HI.U32 R8, R19, R6, RZ ;  /* 0x0000000613087227 */ /* 0x000fc800078e00ff */
[----:B------:R-:W-:-:S04]  /*0940*/  IMAD.MOV R9, RZ, RZ, -R8 ;  /* 0x000000ffff097224 */ /* 0x000fc800078e0a08 */
[----:B------:R-:W-:-:S05]  /*0950*/  IMAD R9, R4, R9, R6 ;  /* 0x0000000904097224 */ /* 0x000fca00078e0206 */
[----:B------:R-:W-:-:S13]  /*0960*/  ISETP.GE.U32.AND P0, PT, R9, R4, PT ;  /* 0x000000040900720c */ /* 0x000fda0003f06070 */
[----:B------:R-:W-:Y:S01]  /*0970*/  @P0 IMAD.IADD R9, R9, 0x1, -R4 ;  /* 0x0000000109090824 */ /* 0x000fe200078e0a04 */
[----:B------:R-:W-:-:S04]  /*0980*/  @P0 IADD3 R8, PT, PT, R8, 0x1, RZ ;  /* 0x0000000108080810 */ /* 0x000fc80007ffe0ff */
[----:B------:R-:W-:Y:S01]  /*0990*/  ISETP.GE.U32.AND P1, PT, R9, R4, PT ;  /* 0x000000040900720c */ /* 0x000fe20003f26070 */
[----:B------:R-:W-:-:S12]  /*09a0*/  IMAD.MOV.U32 R9, RZ, RZ, RZ ;  /* 0x000000ffff097224 */ /* 0x000fd800078e00ff */
[----:B------:R-:W-:Y:S01]  /*09b0*/  @P1 VIADD R8, R8, 0x1 ;  /* 0x0000000108081836 */ /* 0x000fe20000000000 */
[----:B------:R-:W-:Y:S01]  /*09c0*/  @!P2 LOP3.LUT R8, RZ, R4, RZ, 0x33, !PT ;  /* 0x00000004ff08a212 */ /* 0x000fe200078e33ff */
[----:B------:R-:W-:Y:S06]  /*09d0*/  BRA `(.L_x_203) ;  /* 0x0000000000107947 */ /* 0x000fec0003800000 */
.L_x_202:
[----:B------:R-:W-:Y:S01]  /*09e0*/  MOV R18, R6 ;  /* 0x0000000600127202 */ /* 0x000fe20000000f00 */
[----:B0-----:R-:W-:Y:S01]  /*09f0*/  IMAD.MOV.U32 R11, RZ, RZ, R7 ;  /* 0x000000ffff0b7224 */ /* 0x001fe200078e0007 */
[----:B------:R-:W-:-:S07]  /*0a00*/  MOV R10, 0xa20 ;  /* 0x00000a20000a7802 */ /* 0x000fce0000000f00 */
[----:B------:R-:W-:Y:S05]  /*0a10*/  CALL.REL.NOINC `($__internal_2_$__cuda_sm20_div_s64) ;  /* 0x0000007c00f07944 */ /* 0x000fea0003c00000 */
.L_x_203:
[----:B------:R-:W-:Y:S05]  /*0a20*/  BSYNC.RECONVERGENT B0 ;  /* 0x0000000000007941 */ /* 0x000fea0003800200 */
.L_x_201:
[----:B------:R-:W0:Y:S01]  /*0a30*/  LDCU.64 UR6, c[0x0][0x398] ;  /* 0x00007300ff0677ac */ /* 0x000e220008000a00 */
[----:B------:R-:W-:Y:S01]  /*0a40*/  IADD3 R11, P0, PT, RZ, -R8, RZ ;  /* 0x80000008ff0b7210 */ /* 0x000fe20007f1e0ff */
[----:B------:R-:W1:Y:S04]  /*0a50*/  LDCU.64 UR8, c[0x0][0x3a0] ;  /* 0x00007400ff0877ac */ /* 0x000e680008000a00 */
[----:B------:R-:W-:Y:S02]  /*0a60*/  IMAD.X R19, RZ, RZ, ~R9, P0 ;  /* 0x000000ffff137224 */ /* 0x000fe400000e0e09 */
[----:B------:R-:W-:-:S04]  /*0a70*/  IMAD.WIDE.U32 R6, R4, R11, R6 ;  /* 0x0000000b04067225 */ /* 0x000fc800078e0006 */
[----:B------:R-:W-:Y:S02]  /*0a80*/  IMAD R10, R19, R4, RZ ;  /* 0x00000004130a7224 */ /* 0x000fe400078e02ff */
[----:B0-----:R-:W-:Y:S02]  /*0a90*/  IMAD R19, R9, UR6, RZ ;  /* 0x0000000609137c24 */ /* 0x001fe4000f8e02ff */
[----:B------:R-:W-:Y:S01]  /*0aa0*/  IMAD R9, R3, R11, R10 ;  /* 0x0000000b03097224 */ /* 0x000fe200078e020a */
[----:B------:R-:W-:Y:S01]  /*0ab0*/  MOV R10, R14 ;  /* 0x0000000e000a7202 */ /* 0x000fe20000000f00 */
        /* <DEDUP_REMOVED lines=10> */
[----:B------:R-:W-:-:S04]  /*0b60*/  SHF.R.S32.HI R7, RZ, 0x1f, R9 ;  /* 0x0000001fff077819 */ /* 0x000fc80000011409 */
[----:B------:R-:W-:-:S04]  /*0b70*/  LEA.HI R6, P0, R7, R8, RZ, 0x2 ;  /* 0x0000000807067211 */ /* 0x000fc800078110ff */
[----:B------:R-:W-:Y:S01]  /*0b80*/  IADD3.X R7, PT, PT, RZ, R9, RZ, P0, !PT ;  /* 0x00000009ff077210 */ /* 0x000fe200007fe4ff */
[----:B------:R-:W-:-:S03]  /*0b90*/  IMAD.SHL.U32 R8, R6, 0x4, RZ ;  /* 0x0000000406087824 */ /* 0x000fc600078e00ff */
[----:B------:R-:W-:Y:S02]  /*0ba0*/  SHF.L.U64.HI R6, R6, 0x2, R7 ;  /* 0x0000000206067819 */ /* 0x000fe40000010207 */
[----:B------:R-:W-:-:S04]  /*0bb0*/  LOP3.LUT R8, R8, 0xfffffff0, RZ, 0xc0, !PT ;  /* 0xfffffff008087812 */ /* 0x000fc800078ec0ff */
[----:B0-----:R-:W-:-:S04]  /*0bc0*/  IADD3 R8, P0, PT, R8, UR6, RZ ;  /* 0x0000000608087c10 */ /* 0x001fc8000ff1e0ff */
[----:B------:R-:W-:-:S06]  /*0bd0*/  IADD3.X R9, PT, PT, R6, UR7, RZ, P0, !PT ;  /* 0x0000000706097c10 */ /* 0x000fcc00087fe4ff */
[----:B------:R-:W2:Y:S01]  /*0be0*/  LDG.E.128 R8, desc[UR4][R8.64] ;  /* 0x0000000408087981 */ /* 0x000ea2000c1e1d00 */
        /* <DEDUP_REMOVED lines=8> */
[----:B--2---:R0:W-:Y:S06]  /*0c70*/  ST.E.128 desc[UR4][R28.64], R8 ;  /* 0x000000081c007985 */ /* 0x0041ec000c101d04 */
[----:B------:R-:W-:Y:S05]  /*0c80*/  @P0 EXIT ;  /* 0x000000000000094d */ /* 0x000fea0003800000 */
[C---:B------:R-:W-:Y:S01]  /*0c90*/  SHF.L.U64.HI R31, R16.reuse, 0x2, R17 ;  /* 0x00000002101f7819 */ /* 0x040fe20000010211 */
[----:B------:R-:W-:Y:S01]  /*0ca0*/  BSSY.RECONVERGENT B0, `(.L_x_204) ;  /* 0x000001d000007945 */ /* 0x000fe20003800200 */
[----:B------:R-:W-:Y:S02]  /*0cb0*/  IMAD.SHL.U32 R30, R16, 0x4, RZ ;  /* 0x00000004101e7824 */ /* 0x000fe400078e00ff */
[----:B0-----:R-:W-:-:S04]  /*0cc0*/  LOP3.LUT R8, R31, R3, RZ, 0xfc, !PT ;  /* 0x000000031f087212 */ /* 0x001fc800078efcff */
[----:B------:R-:W-:-:S13]  /*0cd0*/  ISETP.NE.U32.AND P0, PT, R8, RZ, PT ;  /* 0x000000ff0800720c */ /* 0x000fda0003f05070 */
[----:B------:R-:W-:Y:S05]  /*0ce0*/  @P0 BRA `(.L_x_205) ;  /* 0x0000000000500947 */ /* 0x000fea0003800000 */
[----:B------:R-:W0:Y:S01]  /*0cf0*/  I2F.U32.RP R10, R4 ;  /* 0x00000004000a7306 */ /* 0x000e220000209000 */
[----:B------:R-:W-:Y:S01]  /*0d00*/  IMAD.MOV.U32 R8, RZ, RZ, RZ ;  /* 0x000000ffff087224 */ /* 0x000fe200078e00ff */
[----:B------:R-:W-:-:S06]  /*0d10*/  ISETP.NE.U32.AND P2, PT, R4, RZ, PT ;  /* 0x000000ff0400720c */ /* 0x000fcc0003f45070 */
[----:B0-----:R-:W0:Y:S02]  /*0d20*/  MUFU.RCP R10, R10 ;  /* 0x0000000a000a7308 */ /* 0x001e240000001000 */
[----:B0-----:R-:W-:-:S06]  /*0d30*/  VIADD R11, R10, 0xffffffe ;  /* 0x0ffffffe0a0b7836 */ /* 0x001fcc0000000000 */
[----:B------:R-:W0:Y:S02]  /*0d40*/  F2I.FTZ.U32.TRUNC.NTZ R9, R11 ;  /* 0x0000000b00097305 */ /* 0x000e24000021f000 */
[----:B0-----:R-:W-:-:S05]  /*0d50*/  IADD3 R19, PT, PT, RZ, -R9, RZ ;  /* 0x80000009ff137210 */ /* 0x001fca0007ffe0ff */
[----:B------:R-:W-:-:S04]  /*0d60*/  IMAD R19, R19, R4, RZ ;  /* 0x0000000413137224 */ /* 0x000fc800078e02ff */
[----:B------:R-:W-:-:S06]  /*0d70*/  IMAD.HI.U32 R19, R9, R19, R8 ;  /* 0x0000001309137227 */ /* 0x000fcc00078e0008 */
[----:B------:R-:W-:-:S04]  /*0d80*/  IMAD.HI.U32 R8, R19, R30, RZ ;  /* 0x0000001e13087227 */ /* 0x000fc800078e00ff */
[----:B------:R-:W-:-:S04]  /*0d90*/  IMAD.MOV R9, RZ, RZ, -R8 ;  /* 0x000000ffff097224 */ /* 0x000fc800078e0a08 */
[----:B------:R-:W-:-:S05]  /*0da0*/  IMAD R9, R4, R9, R30 ;  /* 0x0000000904097224 */ /* 0x000fca00078e021e */
[----:B------:R-:W-:-:S13]  /*0db0*/  ISETP.GE.U32.AND P0, PT, R9, R4, PT ;  /* 0x000000040900720c */ /* 0x000fda0003f06070 */
[----:B------:R-:W-:Y:S01]  /*0dc0*/  @P0 IADD3 R9, PT, PT, R9, -R4, RZ ;  /* 0x8000000409090210 */ /* 0x000fe20007ffe0ff */
[----:B------:R-:W-:-:S03]  /*0dd0*/  @P0 VIADD R8, R8, 0x1 ;  /* 0x0000000108080836 */ /* 0x000fc60000000000 */
[----:B------:R-:W-:Y:S01]  /*0de0*/  ISETP.GE.U32.AND P1, PT, R9, R4, PT ;  /* 0x000000040900720c */ /* 0x000fe20003f26070 */
[----:B------:R-:W-:-:S12]  /*0df0*/  HFMA2 R9, -RZ, RZ, 0, 0 ;  /* 0x00000000ff097431 */ /* 0x000fd800000001ff */
[----:B------:R-:W-:Y:S01]  /*0e00*/  @P1 VIADD R8, R8, 0x1 ;  /* 0x0000000108081836 */ /* 0x000fe20000000000 */
[----:B------:R-:W-:Y:S01]  /*0e10*/  @!P2 LOP3.LUT R8, RZ, R4, RZ, 0x33, !PT ;  /* 0x00000004ff08a212 */ /* 0x000fe200078e33ff */
[----:B------:R-:W-:Y:S06]  /*0e20*/  BRA `(.L_x_206) ;  /* 0x0000000000107947 */ /* 0x000fec0003800000 */
.L_x_205:
[----:B------:R-:W-:Y:S01]  /*0e30*/  IMAD.MOV.U32 R18, RZ, RZ, R30 ;  /* 0x000000ffff127224 */ /* 0x000fe200078e001e */
[----:B------:R-:W-:Y:S01]  /*0e40*/  MOV R10, 0xe70 ;  /* 0x00000e70000a7802 */ /* 0x000fe20000000f00 */
[----:B------:R-:W-:-:S07]  /*0e50*/  IMAD.MOV.U32 R11, RZ, RZ, R31 ;  /* 0x000000ffff0b7224 */ /* 0x000fce00078e001f */
[----:B------:R-:W-:Y:S05]  /*0e60*/  CALL.REL.NOINC `($__internal_2_$__cuda_sm20_div_s64) ;  /* 0x0000007800dc7944 */ /* 0x000fea0003c00000 */
.L_x_206:
[----:B------:R-:W-:Y:S05]  /*0e70*/  BSYNC.RECONVERGENT B0 ;  /* 0x0000000000007941 */ /* 0x000fea0003800200 */
.L_x_204:
[----:B------:R-:W0:Y:S01]  /*0e80*/  LDCU.64 UR6, c[0x0][0x398] ;  /* 0x00007300ff0677ac */ /* 0x000e220008000a00 */
[----:B------:R-:W-:Y:S01]  /*0e90*/  IADD3 R11, P0, PT, RZ, -R8, RZ ;  /* 0x80000008ff0b7210 */ /* 0x000fe20007f1e0ff */
[----:B------:R-:W1:Y:S03]  /*0ea0*/  LDCU.64 UR8, c[0x0][0x3a0] ;  /* 0x00007400ff0877ac */ /* 0x000e660008000a00 */
[----:B------:R-:W-:Y:S01]  /*0eb0*/  IADD3.X R19, PT, PT, RZ, ~R9, RZ, P0, !PT ;  /* 0x80000009ff137210 */ /* 0x000fe200007fe4ff */
[----:B------:R-:W-:-:S04]  /*0ec0*/  IMAD.WIDE.U32 R30, R4, R11, R30 ;  /* 0x0000000b041e7225 */ /* 0x000fc800078e001e */
[----:B------:R-:W-:Y:S02]  /*0ed0*/  IMAD R10, R19, R4, RZ ;  /* 0x00000004130a7224 */ /* 0x000fe400078e02ff */
[----:B0-----:R-:W-:Y:S02]  /*0ee0*/  IMAD R19, R9, UR6, RZ ;  /* 0x0000000609137c24 */ /* 0x001fe4000f8e02ff */
[----:B------:R-:W-:Y:S02]  /*0ef0*/  IMAD R9, R3, R11, R10 ;  /* 0x0000000b03097224 */ /* 0x000fe400078e020a */
[----:B------:R-:W-:Y:S02]  /*0f00*/  IMAD.MOV.U32 R10, RZ, RZ, R14 ;  /* 0x000000ffff0a7224 */ /* 0x000fe400078e000e */
[----:B------:R-:W-:Y:S02]  /*0f10*/  IMAD.MOV.U32 R11, RZ, RZ, R13 ;  /* 0x000000ffff0b7224 */ /* 0x000fe400078e000d */
[----:B------:R-:W-:-:S02]  /*0f20*/  IMAD R19, R8, UR7, R19 ;  /* 0x0000000708137c24 */ /* 0x000fc4000f8e0213 */
[----:B------:R-:W-:Y:S01]  /*0f30*/  IMAD.WIDE.U32 R10, R8, UR6, R10 ;  /* 0x00000006080a7c25 */ /* 0x000fe2000f8e000a */
[----:B------:R-:W-:Y:S01]  /*0f40*/  IADD3 R8, PT, PT, R31, R9, RZ ;  /* 0x000000091f087210 */ /* 0x000fe20007ffe0ff */
[----:B------:R-:W0:Y:S02]  /*0f50*/  LDCU.64 UR6, c[0x0][0x380] ;  /* 0x00007000ff0677ac */ /* 0x000e240008000a00 */
[----:B------:R-:W-:Y:S02]  /*0f60*/  IMAD.IADD R11, R11, 0x1, R19 ;  /* 0x000000010b0b7824 */ /* 0x000fe400078e0213 */
[----:B-1----:R-:W-:Y:S02]  /*0f70*/  IMAD R19, R8, UR8, RZ ;  /* 0x0000000808137c24 */ /* 0x002fe4000f8e02ff */
[----:B------:R-:W-:-:S04]  /*0f80*/  IMAD.WIDE.U32 R8, R30, UR8, R10 ;  /* 0x000000081e087c25 */ /* 0x000fc8000f8e000a */
[----:B------:R-:W-:-:S04]  /*0f90*/  IMAD R19, R30, UR9, R19 ;  /* 0x000000091e137c24 */ /* 0x000fc8000f8e0213 */
        /* <DEDUP_REMOVED lines=10> */
[----:B------:R-:W-:Y:S02]  /*1040*/  IADD3 R16, P0, PT, R5, R16, RZ ;  /* 0x0000001005107210 */ /* 0x000fe40007f1e0ff */
[----:B------:R-:W-:-:S03]  /*1050*/  IADD3 R28, P1, PT, R6, R28, RZ ;  /* 0x0000001c061c7210 */ /* 0x000fc60007f3e0ff */
[----:B------:R-:W-:Y:S01]  /*1060*/  IMAD.X R17, RZ, RZ, R17, P0 ;  /* 0x000000ffff117224 */ /* 0x000fe200000e0611 */
[----:B------:R-:W-:Y:S02]  /*1070*/  ISETP.GE.U32.AND P0, PT, R16, R0, PT ;  /* 0x000000001000720c */ /* 0x000fe40003f06070 */
[----:B------:R-:W-:Y:S02]  /*1080*/  IADD3.X R29, PT, PT, R7, R29, RZ, P1, !PT ;  /* 0x0000001d071d7210 */ /* 0x000fe40000ffe4ff */
[----:B------:R-:W-:-:S03]  /*1090*/  ISETP.GE.U32.AND.EX P0, PT, R17, R2, PT, P0 ;  /* 0x000000021100720c */ /* 0x000fc60003f06100 */
[----:B--2---:R0:W-:Y:S10]  /*10a0*/  ST.E.128 desc[UR4][R28.64], R8 ;  /* 0x000000081c007985 */ /* 0x0041f4000c101d04 */
        /* <DEDUP_REMOVED lines=22> */
[----:B------:R-:W-:Y:S02]  /*1210*/  ISETP.GE.U32.AND P1, PT, R9, R4, PT ;  /* 0x000000040900720c */ /* 0x000fe40003f26070 */
[----:B------:R-:W-:-:S11]  /*1220*/  MOV R9, RZ ;  /* 0x000000ff00097202 */ /* 0x000fd60000000f00 */
[----:B------:R-:W-:Y:S01]  /*1230*/  @P1 VIADD R8, R8, 0x1 ;  /* 0x0000000108081836 */ /* 0x000fe20000000000 */
[----:B------:R-:W-:Y:S01]  /*1240*/  @!P2 LOP3.LUT R8, RZ, R4, RZ, 0x33, !PT ;  /* 0x00000004ff08a212 */ /* 0x000fe200078e33ff */
[----:B------:R-:W-:Y:S06]  /*1250*/  BRA `(.L_x_209) ;  /* 0x0000000000107947 */ /* 0x000fec0003800000 */
.L_x_208:
[----:B------:R-:W-:Y:S01]  /*1260*/  IMAD.MOV.U32 R18, RZ, RZ, R30 ;  /* 0x000000ffff127224 */ /* 0x000fe200078e001e */
[----:B------:R-:W-:Y:S01]  /*1270*/  MOV R10, 0x12a0 ;  /* 0x000012a0000a7802 */ /* 0x000fe20000000f00 */
[----:B------:R-:W-:-:S07]  /*1280*/  IMAD.MOV.U32 R11, RZ, RZ, R31 ;  /* 0x000000ffff0b7224 */ /* 0x000fce00078e001f */
[----:B------:R-:W-:Y:S05]  /*1290*/  CALL.REL.NOINC `($__internal_2_$__cuda_sm20_div_s64) ;  /* 0x0000007400d07944 */ /* 0x000fea0003c00000 */
.L_x_209:
[----:B------:R-:W-:Y:S05]  /*12a0*/  BSYNC.RECONVERGENT B0 ;  /* 0x0000000000007941 */ /* 0x000fea0003800200 */
.L_x_207:
        /* <DEDUP_REMOVED lines=62> */
.L_x_211:
[----:B------:R-:W-:Y:S01]  /*1690*/  IMAD.MOV.U32 R18, RZ, RZ, R30 ;  /* 0x000000ffff127224 */ /* 0x000fe200078e001e */
[----:B------:R-:W-:Y:S01]  /*16a0*/  MOV R10, 0x16d0 ;  /* 0x000016d0000a7802 */ /* 0x000fe20000000f00 */
[----:B------:R-:W-:-:S07]  /*16b0*/  IMAD.MOV.U32 R11, RZ, RZ, R31 ;  /* 0x000000ffff0b7224 */ /* 0x000fce00078e001f */
[----:B------:R-:W-:Y:S05]  /*16c0*/  CALL.REL.NOINC `($__internal_2_$__cuda_sm20_div_s64) ;  /* 0x0000007000c47944 */ /* 0x000fea0003c00000 */
.L_x_212:
[----:B------:R-:W-:Y:S05]  /*16d0*/  BSYNC.RECONVERGENT B0 ;  /* 0x0000000000007941 */ /* 0x000fea0003800200 */
.L_x_210:
        /* <DEDUP_REMOVED lines=62> */
.L_x_214:
[----:B------:R-:W-:Y:S01]  /*1ac0*/  IMAD.MOV.U32 R18, RZ, RZ, R30 ;  /* 0x000000ffff127224 */ /* 0x000fe200078e001e */
[----:B------:R-:W-:Y:S01]  /*1ad0*/  MOV R10, 0x1b00 ;  /* 0x00001b00000a7802 */ /* 0x000fe20000000f00 */
[----:B------:R-:W-:-:S07]  /*1ae0*/  IMAD.MOV.U32 R11, RZ, RZ, R31 ;  /* 0x000000ffff0b7224 */ /* 0x000fce00078e001f */
[----:B------:R-:W-:Y:S05]  /*1af0*/  CALL.REL.NOINC `($__internal_2_$__cuda_sm20_div_s64) ;  /* 0x0000006c00b87944 */ /* 0x000fea0003c00000 */
.L_x_215:
[----:B------:R-:W-:Y:S05]  /*1b00*/  BSYNC.RECONVERGENT B0 ;  /* 0x0000000000007941 */ /* 0x000fea0003800200 */
.L_x_213:
        /* <DEDUP_REMOVED lines=62> */
.L_x_217:
[----:B------:R-:W-:Y:S01]  /*1ef0*/  IMAD.MOV.U32 R18, RZ, RZ, R30 ;  /* 0x000000ffff127224 */ /* 0x000fe200078e001e */
[----:B------:R-:W-:Y:S01]  /*1f00*/  MOV R10, 0x1f30 ;  /* 0x00001f30000a7802 */ /* 0x000fe20000000f00 */
[----:B------:R-:W-:-:S07]  /*1f10*/  IMAD.MOV.U32 R11, RZ, RZ, R31 ;  /* 0x000000ffff0b7224 */ /* 0x000fce00078e001f */
[----:B------:R-:W-:Y:S05]  /*1f20*/  CALL.REL.NOINC `($__internal_2_$__cuda_sm20_div_s64) ;  /* 0x0000006800ac7944 */ /* 0x000fea0003c00000 */
.L_x_218:
[----:B------:R-:W-:Y:S05]  /*1f30*/  BSYNC.RECONVERGENT B0 ;  /* 0x0000000000007941 */ /* 0x000fea0003800200 */
.L_x_216:
        /* <DEDUP_REMOVED lines=62> */
.L_x_220:
[----:B------:R-:W-:Y:S01]  /*2320*/  IMAD.MOV.U32 R18, RZ, RZ, R30 ;  /* 0x000000ffff127224 */ /* 0x000fe200078e001e */
[----:B------:R-:W-:Y:S01]  /*2330*/  MOV R10, 0x2360 ;  /* 0x00002360000a7802 */ /* 0x000fe20000000f00 */
[----:B------:R-:W-:-:S07]  /*2340*/  IMAD.MOV.U32 R11, RZ, RZ, R31 ;  /* 0x000000ffff0b7224 */ /* 0x000fce00078e001f */
[----:B------:R-:W-:Y:S05]  /*2350*/  CALL.REL.NOINC `($__internal_2_$__cuda_sm20_div_s64) ;  /* 0x0000006400a07944 */ /* 0x000fea0003c00000 */
.L_x_221:
[----:B------:R-:W-:Y:S05]  /*2360*/  BSYNC.RECONVERGENT B0 ;  /* 0x0000000000007941 */ /* 0x000fea0003800200 */
.L_x_219:
        /* <DEDUP_REMOVED lines=62> */
.L_x_223:
[----:B------:R-:W-:Y:S01]  /*2750*/  IMAD.MOV.U32 R18, RZ, RZ, R30 ;  /* 0x000000ffff127224 */ /* 0x000fe200078e001e */
[----:B------:R-:W-:Y:S01]  /*2760*/  MOV R10, 0x2790 ;  /* 0x00002790000a7802 */ /* 0x000fe20000000f00 */
[----:B------:R-:W-:-:S07]  /*2770*/  IMAD.MOV.U32 R11, RZ, RZ, R31 ;  /* 0x000000ffff0b7224 */ /* 0x000fce00078e001f */
[----:B------:R-:W-:Y:S05]  /*2780*/  CALL.REL.NOINC `($__internal_2_$__cuda_sm20_div_s64) ;  /* 0x0000006000947944 */ /* 0x000fea0003c00000 */
.L_x_224:
[----:B------:R-:W-:Y:S05]  /*2790*/  BSYNC.RECONVERGENT B0 ;  /* 0x0000000000007941 */ /* 0x000fea0003800200 */
.L_x_222:
        /* <DEDUP_REMOVED lines=62> */
.L_x_226:
[----:B------:R-:W-:Y:S01]  /*2b80*/  IMAD.MOV.U32 R18, RZ, RZ, R30 ;  /* 0x000000ffff127224 */ /* 0x000fe200078e001e */
[----:B------:R-:W-:Y:S01]  /*2b90*/  MOV R10, 0x2bc0 ;  /* 0x00002bc0000a7802 */ /* 0x000fe20000000f00 */
[----:B------:R-:W-:-:S07]  /*2ba0*/  IMAD.MOV.U32 R11, RZ, RZ, R31 ;  /* 0x000000ffff0b7224 */ /* 0x000fce00078e001f */
[----:B------:R-:W-:Y:S05]  /*2bb0*/  CALL.REL.NOINC `($__internal_2_$__cuda_sm20_div_s64) ;  /* 0x0000005c00887944 */ /* 0x000fea0003c00000 */
.L_x_227:
[----:B------:R-:W-:Y:S05]  /*2bc0*/  BSYNC.RECONVERGENT B0 ;  /* 0x0000000000007941 */ /* 0x000fea0003800200 */
.L_x_225:
        /* <DEDUP_REMOVED lines=62> */
.L_x_229:
[----:B------:R-:W-:Y:S01]  /*2fb0*/  IMAD.MOV.U32 R18, RZ, RZ, R30 ;  /* 0x000000ffff127224 */ /* 0x000fe200078e001e */
[----:B------:R-:W-:Y:S01]  /*2fc0*/  MOV R10, 0x2ff0 ;  /* 0x00002ff0000a7802 */ /* 0x000fe20000000f00 */
[----:B------:R-:W-:-:S07]  /*2fd0*/  IMAD.MOV.U32 R11, RZ, RZ, R31 ;  /* 0x000000ffff0b7224 */ /* 0x000fce00078e001f */
[----:B------:R-:W-:Y:S05]  /*2fe0*/  CALL.REL.NOINC `($__internal_2_$__cuda_sm20_div_s64) ;  /* 0x00000058007c7944 */ /* 0x000fea0003c00000 */
.L_x_230:
[----:B------:R-:W-:Y:S05]  /*2ff0*/  BSYNC.RECONVERGENT B0 ;  /* 0x0000000000007941 */ /* 0x000fea0003800200 */
.L_x_228:
        /* <DEDUP_REMOVED lines=62> */
.L_x_232:
[----:B------:R-:W-:Y:S01]  /*33e0*/  IMAD.MOV.U32 R18, RZ, RZ, R30 ;  /* 0x000000ffff127224 */ /* 0x000fe200078e001e */
[----:B------:R-:W-:Y:S01]  /*33f0*/  MOV R10, 0x3420 ;  /* 0x00003420000a7802 */ /* 0x000fe20000000f00 */
[----:B------:R-:W-:-:S07]  /*3400*/  IMAD.MOV.U32 R11, RZ, RZ, R31 ;  /* 0x000000ffff0b7224 */ /* 0x000fce00078e001f */
[----:B------:R-:W-:Y:S05]  /*3410*/  CALL.REL.NOINC `($__internal_2_$__cuda_sm20_div_s64) ;  /* 0x0000005400707944 */ /* 0x000fea0003c00000 */
.L_x_233:
[----:B------:R-:W-:Y:S05]  /*3420*/  BSYNC.RECONVERGENT B0 ;  /* 0x0000000000007941 */ /* 0x000fea0003800200 */
.L_x_231:
        /* <DEDUP_REMOVED lines=62> */
.L_x_235:
[----:B------:R-:W-:Y:S01]  /*3810*/  IMAD.MOV.U32 R18, RZ, RZ, R30 ;  /* 0x000000ffff127224 */ /* 0x000fe200078e001e */
[----:B------:R-:W-:Y:S01]  /*3820*/  MOV R10, 0x3850 ;  /* 0x00003850000a7802 */ /* 0x000fe20000000f00 */
[----:B------:R-:W-:-:S07]  /*3830*/  IMAD.MOV.U32 R11, RZ, RZ, R31 ;  /* 0x000000ffff0b7224 */ /* 0x000fce00078e001f */
[----:B------:R-:W-:Y:S05]  /*3840*/  CALL.REL.NOINC `($__internal_2_$__cuda_sm20_div_s64) ;  /* 0x0000005000647944 */ /* 0x000fea0003c00000 */
.L_x_236:
[----:B------:R-:W-:Y:S05]  /*3850*/  BSYNC.RECONVERGENT B0 ;  /* 0x0000000000007941 */ /* 0x000fea0003800200 */
.L_x_234:
        /* <DEDUP_REMOVED lines=62> */
.L_x_238:
[----:B------:R-:W-:Y:S01]  /*3c40*/  IMAD.MOV.U32 R18, RZ, RZ, R30 ;  /* 0x000000ffff127224 */ /* 0x000fe200078e001e */
[----:B------:R-:W-:Y:S01]  /*3c50*/  MOV R10, 0x3c80 ;  /* 0x00003c80000a7802 */ /* 0x000fe20000000f00 */
[----:B------:R-:W-:-:S07]  /*3c60*/  IMAD.MOV.U32 R11, RZ, RZ, R31 ;  /* 0x000000ffff0b7224 */ /* 0x000fce00078e001f */
[----:B------:R-:W-:Y:S05]  /*3c70*/  CALL.REL.NOINC `($__internal_2_$__cuda_sm20_div_s64) ;  /* 0x0000004c00587944 */ /* 0x000fea0003c00000 */
.L_x_239:
[----:B------:R-:W-:Y:S05]  /*3c80*/  BSYNC.RECONVERGENT B0 ;  /* 0x0000000000007941 */ /* 0x000fea0003800200 */
.L_x_237:
        /* <DEDUP_REMOVED lines=62> */
.L_x_241:
[----:B------:R-:W-:Y:S01]  /*4070*/  IMAD.MOV.U32 R18, RZ, RZ, R30 ;  /* 0x000000ffff127224 */ /* 0x000fe200078e001e */
[----:B------:R-:W-:Y:S01]  /*4080*/  MOV R10, 0x40b0 ;  /* 0x000040b0000a7802 */ /* 0x000fe20000000f00 */
[----:B------:R-:W-:-:S07]  /*4090*/  IMAD.MOV.U32 R11, RZ, RZ, R31 ;  /* 0x000000ffff0b7224 */ /* 0x000fce00078e001f */
[----:B------:R-:W-:Y:S05]  /*40a0*/  CALL.REL.NOINC `($__internal_2_$__cuda_sm20_div_s64) ;  /* 0x00000048004c7944 */ /* 0x000fea0003c00000 */
.L_x_242:
[----:B------:R-:W-:Y:S05]  /*40b0*/  BSYNC.RECONVERGENT B0 ;  /* 0x0000000000007941 */ /* 0x000fea0003800200 */
.L_x_240:
        /* <DEDUP_REMOVED lines=62> */
.L_x_244:
[----:B------:R-:W-:Y:S01]  /*44a0*/  IMAD.MOV.U32 R18, RZ, RZ, R30 ;  /* 0x000000ffff127224 */ /* 0x000fe200078e001e */
[----:B------:R-:W-:Y:S01]  /*44b0*/  MOV R10, 0x44e0 ;  /* 0x000044e0000a7802 */ /* 0x000fe20000000f00 */
[----:B------:R-:W-:-:S07]  /*44c0*/  IMAD.MOV.U32 R11, RZ, RZ, R31 ;  /* 0x000000ffff0b7224 */ /* 0x000fce00078e001f */
[----:B------:R-:W-:Y:S05]  /*44d0*/  CALL.REL.NOINC `($__internal_2_$__cuda_sm20_div_s64) ;  /* 0x0000004400407944 */ /* 0x000fea0003c00000 */
.L_x_245:
[----:B------:R-:W-:Y:S05]  /*44e0*/  BSYNC.RECONVERGENT B0 ;  /* 0x0000000000007941 */ /* 0x000fea0003800200 */
.L_x_243:
        /* <DEDUP_REMOVED lines=62> */
.L_x_247:
[----:B------:R-:W-:Y:S01]  /*48d0*/  IMAD.MOV.U32 R18, RZ, RZ, R30 ;  /* 0x000000ffff127224 */ /* 0x000fe200078e001e */
[----:B------:R-:W-:Y:S01]  /*48e0*/  MOV R10, 0x4910 ;  /* 0x00004910000a7802 */ /* 0x000fe20000000f00 */
[----:B------:R-:W-:-:S07]  /*48f0*/  IMAD.MOV.U32 R11, RZ, RZ, R31 ;  /* 0x000000ffff0b7224 */ /* 0x000fce00078e001f */
[----:B------:R-:W-:Y:S05]  /*4900*/  CALL.REL.NOINC `($__internal_2_$__cuda_sm20_div_s64) ;  /* 0x0000004000347944 */ /* 0x000fea0003c00000 */
.L_x_248:
[----:B------:R-:W-:Y:S05]  /*4910*/  BSYNC.RECONVERGENT B0 ;  /* 0x0000000000007941 */ /* 0x000fea0003800200 */
.L_x_246:
        /* <DEDUP_REMOVED lines=62> */
.L_x_250:
[----:B------:R-:W-:Y:S01]  /*4d00*/  IMAD.MOV.U32 R18, RZ, RZ, R30 ;  /* 0x000000ffff127224 */ /* 0x000fe200078e001e */
[----:B------:R-:W-:Y:S01]  /*4d10*/  MOV R10, 0x4d40 ;  /* 0x00004d40000a7802 */ /* 0x000fe20000000f00 */
[----:B------:R-:W-:-:S07]  /*4d20*/  IMAD.MOV.U32 R11, RZ, RZ, R31 ;  /* 0x000000ffff0b7224 */ /* 0x000fce00078e001f */
[----:B------:R-:W-:Y:S05]  /*4d30*/  CALL.REL.NOINC `($__internal_2_$__cuda_sm20_div_s64) ;  /* 0x0000003c00287944 */ /* 0x000fea0003c00000 */
.L_x_251:
[----:B------:R-:W-:Y:S05]  /*4d40*/  BSYNC.RECONVERGENT B0 ;  /* 0x0000000000007941 */ /* 0x000fea0003800200 */
.L_x_249:
        /* <DEDUP_REMOVED lines=62> */
.L_x_253:
[----:B------:R-:W-:Y:S01]  /*5130*/  IMAD.MOV.U32 R18, RZ, RZ, R30 ;  /* 0x000000ffff127224 */ /* 0x000fe200078e001e */
[----:B------:R-:W-:Y:S01]  /*5140*/  MOV R10, 0x5170 ;  /* 0x00005170000a7802 */ /* 0x000fe20000000f00 */
[----:B------:R-:W-:-:S07]  /*5150*/  IMAD.MOV.U32 R11, RZ, RZ, R31 ;  /* 0x000000ffff0b7224 */ /* 0x000fce00078e001f */
[----:B------:R-:W-:Y:S05]  /*5160*/  CALL.REL.NOINC `($__internal_2_$__cuda_sm20_div_s64) ;  /* 0x00000038001c7944 */ /* 0x000fea0003c00000 */
.L_x_254:
[----:B------:R-:W-:Y:S05]  /*5170*/  BSYNC.RECONVERGENT B0 ;  /* 0x0000000000007941 */ /* 0x000fea0003800200 */
.L_x_252:
        /* <DEDUP_REMOVED lines=62> */
.L_x_256:
[----:B------:R-:W-:Y:S01]  /*5560*/  IMAD.MOV.U32 R18, RZ, RZ, R30 ;  /* 0x000000ffff127224 */ /* 0x000fe200078e001e */
[----:B------:R-:W-:Y:S01]  /*5570*/  MOV R10, 0x55a0 ;  /* 0x000055a0000a7802 */ /* 0x000fe20000000f00 */
[----:B------:R-:W-:-:S07]  /*5580*/  IMAD.MOV.U32 R11, RZ, RZ, R31 ;  /* 0x000000ffff0b7224 */ /* 0x000fce00078e001f */
[----:B------:R-:W-:Y:S05]  /*5590*/  CALL.REL.NOINC `($__internal_2_$__cuda_sm20_div_s64) ;  /* 0x0000003400107944 */ /* 0x000fea0003c00000 */
.L_x_257:
[----:B------:R-:W-:Y:S05]  /*55a0*/  BSYNC.RECONVERGENT B0 ;  /* 0x0000000000007941 */ /* 0x000fea0003800200 */
.L_x_255:
        /* <DEDUP_REMOVED lines=62> */
.L_x_259:
[----:B------:R-:W-:Y:S01]  /*5990*/  IMAD.MOV.U32 R18, RZ, RZ, R30 ;  /* 0x000000ffff127224 */ /* 0x000fe200078e001e */
[----:B------:R-:W-:Y:S01]  /*59a0*/  MOV R10, 0x59d0 ;  /* 0x000059d0000a7802 */ /* 0x000fe20000000f00 */
[----:B------:R-:W-:-:S07]  /*59b0*/  IMAD.MOV.U32 R11, RZ, RZ, R31 ;  /* 0x000000ffff0b7224 */ /* 0x000fce00078e001f */
[----:B------:R-:W-:Y:S05]  /*59c0*/  CALL.REL.NOINC `($__internal_2_$__cuda_sm20_div_s64) ;  /* 0x0000003000047944 */ /* 0x000fea0003c00000 */
.L_x_260:
[----:B------:R-:W-:Y:S05]  /*59d0*/  BSYNC.RECONVERGENT B0 ;  /* 0x0000000000007941 */ /* 0x000fea0003800200 */
.L_x_258:
        /* <DEDUP_REMOVED lines=62> */
.L_x_262:
[----:B------:R-:W-:Y:S01]  /*5dc0*/  IMAD.MOV.U32 R18, RZ, RZ, R30 ;  /* 0x000000ffff127224 */ /* 0x000fe200078e001e */
[----:B------:R-:W-:Y:S01]  /*5dd0*/  MOV R10, 0x5e00 ;  /* 0x00005e00000a7802 */ /* 0x000fe20000000f00 */
[----:B------:R-:W-:-:S07]  /*5de0*/  IMAD.MOV.U32 R11, RZ, RZ, R31 ;  /* 0x000000ffff0b7224 */ /* 0x000fce00078e001f */
[----:B------:R-:W-:Y:S05]  /*5df0*/  CALL.REL.NOINC `($__internal_2_$__cuda_sm20_div_s64) ;  /* 0x0000002800f87944 */ /* 0x000fea0003c00000 */
.L_x_263:
[----:B------:R-:W-:Y:S05]  /*5e00*/  BSYNC.RECONVERGENT B0 ;  /* 0x0000000000007941 */ /* 0x000fea0003800200 */
.L_x_261:
        /* <DEDUP_REMOVED lines=62> */
.L_x_265:
[----:B------:R-:W-:Y:S01]  /*61f0*/  IMAD.MOV.U32 R18, RZ, RZ, R30 ;  /* 0x000000ffff127224 */ /* 0x000fe200078e001e */
[----:B------:R-:W-:Y:S01]  /*6200*/  MOV R10, 0x6230 ;  /* 0x00006230000a7802 */ /* 0x000fe20000000f00 */
[----:B------:R-:W-:-:S07]  /*6210*/  IMAD.MOV.U32 R11, RZ, RZ, R31 ;  /* 0x000000ffff0b7224 */ /* 0x000fce00078e001f */
[----:B------:R-:W-:Y:S05]  /*6220*/  CALL.REL.NOINC `($__internal_2_$__cuda_sm20_div_s64) ;  /* 0x0000002400ec7944 */ /* 0x000fea0003c00000 */
.L_x_266:
[----:B------:R-:W-:Y:S05]  /*6230*/  BSYNC.RECONVERGENT B0 ;  /* 0x0000000000007941 */ /* 0x000fea0003800200 */
.L_x_264:
        /* <DEDUP_REMOVED lines=62> */
.L_x_268:
[----:B------:R-:W-:Y:S01]  /*6620*/  IMAD.MOV.U32 R18, RZ, RZ, R30 ;  /* 0x000000ffff127224 */ /* 0x000fe200078e001e */
[----:B------:R-:W-:Y:S01]  /*6630*/  MOV R10, 0x6660 ;  /* 0x00006660000a7802 */ /* 0x000fe20000000f00 */
[----:B------:R-:W-:-:S07]  /*6640*/  IMAD.MOV.U32 R11, RZ, RZ, R31 ;  /* 0x000000ffff0b7224 */ /* 0x000fce00078e001f */
[----:B------:R-:W-:Y:S05]  /*6650*/  CALL.REL.NOINC `($__internal_2_$__cuda_sm20_div_s64) ;  /* 0x0000002000e07944 */ /* 0x000fea0003c00000 */
.L_x_269:
[----:B------:R-:W-:Y:S05]  /*6660*/  BSYNC.RECONVERGENT B0 ;  /* 0x0000000000007941 */ /* 0x000fea0003800200 */
.L_x_267:
        /* <DEDUP_REMOVED lines=62> */
.L_x_271:
[----:B------:R-:W-:Y:S01]  /*6a50*/  IMAD.MOV.U32 R18, RZ, RZ, R30 ;  /* 0x000000ffff127224 */ /* 0x000fe200078e001e */
[----:B------:R-:W-:Y:S01]  /*6a60*/  MOV R10, 0x6a90 ;  /* 0x00006a90000a7802 */ /* 0x000fe20000000f00 */
[----:B------:R-:W-:-:S07]  /*6a70*/  IMAD.MOV.U32 R11, RZ, RZ, R31 ;  /* 0x000000ffff0b7224 */ /* 0x000fce00078e001f */
[----:B------:R-:W-:Y:S05]  /*6a80*/  CALL.REL.NOINC `($__internal_2_$__cuda_sm20_div_s64) ;  /* 0x0000001c00d47944 */ /* 0x000fea0003c00000 */
.L_x_272:
[----:B------:R-:W-:Y:S05]  /*6a90*/  BSYNC.RECONVERGENT B0 ;  /* 0x0000000000007941 */ /* 0x000fea0003800200 */
.L_x_270:
        /* <DEDUP_REMOVED lines=62> */
.L_x_274:
[----:B------:R-:W-:Y:S01]  /*6e80*/  IMAD.MOV.U32 R18, RZ, RZ, R30 ;  /* 0x000000ffff127224 */ /* 0x000fe200078e001e */
[----:B------:R-:W-:Y:S01]  /*6e90*/  MOV R10, 0x6ec0 ;  /* 0x00006ec0000a7802 */ /* 0x000fe20000000f00 */
[----:B------:R-:W-:-:S07]  /*6ea0*/  IMAD.MOV.U32 R11, RZ, RZ, R31 ;  /* 0x000000ffff0b7224 */ /* 0x000fce00078e001f */
[----:B------:R-:W-:Y:S05]  /*6eb0*/  CALL.REL.NOINC `($__internal_2_$__cuda_sm20_div_s64) ;  /* 0x0000001800c87944 */ /* 0x000fea0003c00000 */
.L_x_275:
[----:B------:R-:W-:Y:S05]  /*6ec0*/  BSYNC.RECONVERGENT B0 ;  /* 0x0000000000007941 */ /* 0x000fea0003800200 */
.L_x_273:
        /* <DEDUP_REMOVED lines=62> */
.L_x_277:
[----:B------:R-:W-:Y:S01]  /*72b0*/  IMAD.MOV.U32 R18, RZ, RZ, R30 ;  /* 0x000000ffff127224 */ /* 0x000fe200078e001e */
[----:B------:R-:W-:Y:S01]  /*72c0*/  MOV R10, 0x72f0 ;  /* 0x000072f0000a7802 */ /* 0x000fe20000000f00 */
[----:B------:R-:W-:-:S07]  /*72d0*/  IMAD.MOV.U32 R11, RZ, RZ, R31 ;  /* 0x000000ffff0b7224 */ /* 0x000fce00078e001f */
[----:B------:R-:W-:Y:S05]  /*72e0*/  CALL.REL.NOINC `($__internal_2_$__cuda_sm20_div_s64) ;  /* 0x0000001400bc7944 */ /* 0x000fea0003c00000 */
.L_x_278:
[----:B------:R-:W-:Y:S05]  /*72f0*/  BSYNC.RECONVERGENT B0 ;  /* 0x0000000000007941 */ /* 0x000fea0003800200 */
.L_x_276:
        /* <DEDUP_REMOVED lines=62> */
.L_x_280:
[----:B------:R-:W-:Y:S01]  /*76e0*/  IMAD.MOV.U32 R18, RZ, RZ, R30 ;  /* 0x000000ffff127224 */ /* 0x000fe200078e001e */
[----:B------:R-:W-:Y:S01]  /*76f0*/  MOV R10, 0x7720 ;  /* 0x00007720000a7802 */ /* 0x000fe20000000f00 */
[----:B------:R-:W-:-:S07]  /*7700*/  IMAD.MOV.U32 R11, RZ, RZ, R31 ;  /* 0x000000ffff0b7224 */ /* 0x000fce00078e001f */
[----:B------:R-:W-:Y:S05]  /*7710*/  CALL.REL.NOINC `($__internal_2_$__cuda_sm20_div_s64) ;  /* 0x0000001000b07944 */ /* 0x000fea0003c00000 */
.L_x_281:
[----:B------:R-:W-:Y:S05]  /*7720*/  BSYNC.RECONVERGENT B0 ;  /* 0x0000000000007941 */ /* 0x000fea0003800200 */
.L_x_279:
        /* <DEDUP_REMOVED lines=62> */
.L_x_283:
[----:B------:R-:W-:Y:S01]  /*7b10*/  IMAD.MOV.U32 R18, RZ, RZ, R30 ;  /* 0x000000ffff127224 */ /* 0x000fe200078e001e */
[----:B------:R-:W-:Y:S01]  /*7b20*/  MOV R10, 0x7b50 ;  /* 0x00007b50000a7802 */ /* 0x000fe20000000f00 */
[----:B------:R-:W-:-:S07]  /*7b30*/  IMAD.MOV.U32 R11, RZ, RZ, R31 ;  /* 0x000000ffff0b7224 */ /* 0x000fce00078e001f */
[----:B------:R-:W-:Y:S05]  /*7b40*/  CALL.REL.NOINC `($__internal_2_$__cuda_sm20_div_s64) ;  /* 0x0000000c00a47944 */ /* 0x000fea0003c00000 */
.L_x_284:
[----:B------:R-:W-:Y:S05]  /*7b50*/  BSYNC.RECONVERGENT B0 ;  /* 0x0000000000007941 */ /* 0x000fea0003800200 */
.L_x_282:
        /* <DEDUP_REMOVED lines=62> */
.L_x_286:
[----:B------:R-:W-:Y:S01]  /*7f40*/  IMAD.MOV.U32 R18, RZ, RZ, R30 ;  /* 0x000000ffff127224 */ /* 0x000fe200078e001e */
[----:B------:R-:W-:Y:S01]  /*7f50*/  MOV R10, 0x7f80 ;  /* 0x00007f80000a7802 */ /* 0x000fe20000000f00 */
[----:B------:R-:W-:-:S07]  /*7f60*/  IMAD.MOV.U32 R11, RZ, RZ, R31 ;  /* 0x000000ffff0b7224 */ /* 0x000fce00078e001f */
[----:B------:R-:W-:Y:S05]  /*7f70*/  CALL.REL.NOINC `($__internal_2_$__cuda_sm20_div_s64) ;  /* 0x0000000800987944 */ /* 0x000fea0003c00000 */
.L_x_287:
[----:B------:R-:W-:Y:S05]  /*7f80*/  BSYNC.RECONVERGENT B0 ;  /* 0x0000000000007941 */ /* 0x000fea0003800200 */
.L_x_285:
[----:B------:R-:W0:Y:S01]  /*7f90*/  LDCU.64 UR6, c[0x0][0x398] ;  /* 0x00007300ff0677ac */ /* 0x000e220008000a00 */
[----:B------:R-:W-:Y:S01]  /*7fa0*/  IADD3 R11, P0, PT, RZ, -R8, RZ ;  /* 0x80000008ff0b7210 */ /* 0x000fe20007f1e0ff */
[----:B------:R-:W1:Y:S03]  /*7fb0*/  LDCU.64 UR8, c[0x0][0x3a0] ;  /* 0x00007400ff0877ac */ /* 0x000e660008000a00 */
[----:B------:R-:W-:Y:S01]  /*7fc0*/  IADD3.X R19, PT, PT, RZ, ~R9, RZ, P0, !PT ;  /* 0x80000009ff137210 */ /* 0x000fe200007fe4ff */
        /* <DEDUP_REMOVED lines=25> */
[----:B------:R-:W-:Y:S02]  /*8160*/  IADD3 R28, P1, PT, R6, R28, RZ ;  /* 0x0000001c061c7210 */ /* 0x000fe40007f3e0ff */
[----:B------:R-:W-:Y:S02]  /*8170*/  IADD3.X R17, PT, PT, RZ, R17, RZ, P0, !PT ;  /* 0x00000011ff117210 */ /* 0x000fe400007fe4ff */
[----:B------:R-:W-:Y:S01]  /*8180*/  ISETP.GE.U32.AND P0, PT, R16, R0, PT ;  /* 0x000000001000720c */ /* 0x000fe20003f06070 */
[----:B------:R-:W-:-:S03]  /*8190*/  IMAD.X R29, R7, 0x1, R29, P1 ;  /* 0x00000001071d7824 */ /* 0x000fc600008e061d */
[----:B------:R-:W-:Y:S02]  /*81a0*/  ISETP.GE.U32.AND.EX P0, PT, R17, R2, PT, P0 ;  /* 0x000000021100720c */ /* 0x000fe40003f06100 */
[----:B--2---:R0:W-:Y:S11]  /*81b0*/  ST.E.128 desc[UR4][R28.64], R8 ;  /* 0x000000081c007985 */ /* 0x0041f6000c101d04 */
[----:B------:R-:W-:Y:S05]  /*81c0*/  @P0 EXIT ;  /* 0x000000000000094d */ /* 0x000fea0003800000 */
[C---:B------:R-:W-:Y:S01]  /*81d0*/  SHF.L.U64.HI R31, R16.reuse, 0x2, R17 ;  /* 0x00000002101f7819 */ /* 0x040fe20000010211 */
[----:B------:R-:W-:Y:S01]  /*81e0*/  BSSY.RECONVERGENT B0, `(.L_x_288) ;  /* 0x000001d000007945 */ /* 0x000fe20003800200 */
[----:B------:R-:W-:Y:S02]  /*81f0*/  SHF.L.U32 R30, R16, 0x2, RZ ;  /* 0x00000002101e7819 */ /* 0x000fe400000006ff */
        /* <DEDUP_REMOVED lines=12> */
[----:B------:R-:W-:-:S05]  /*82c0*/  IMAD.HI.U32 R8, R19, R30, RZ ;  /* 0x0000001e13087227 */ /* 0x000fca00078e00ff */
[----:B------:R-:W-:-:S05]  /*82d0*/  IADD3 R9, PT, PT, -R8, RZ, RZ ;  /* 0x000000ff08097210 */ /* 0x000fca0007ffe1ff */
[----:B------:R-:W-:-:S05]  /*82e0*/  IMAD R9, R4, R9, R30 ;  /* 0x0000000904097224 */ /* 0x000fca00078e021e */
[----:B------:R-:W-:-:S13]  /*82f0*/  ISETP.GE.U32.AND P0, PT, R9, R4, PT ;  /* 0x000000040900720c */ /* 0x000fda0003f06070 */
[----:B------:R-:W-:Y:S01]  /*8300*/  @P0 IMAD.IADD R9, R9, 0x1, -R4 ;  /* 0x0000000109090824 */ /* 0x000fe200078e0a04 */
[----:B------:R-:W-:-:S04]  /*8310*/  @P0 IADD3 R8, PT, PT, R8, 0x1, RZ ;  /* 0x0000000108080810 */ /* 0x000fc80007ffe0ff */
[----:B------:R-:W-:Y:S01]  /*8320*/  ISETP.GE.U32.AND P1, PT, R9, R4, PT ;  /* 0x000000040900720c */ /* 0x000fe20003f26070 */
[----:B------:R-:W-:-:S12]  /*8330*/  HFMA2 R9, -RZ, RZ, 0, 0 ;  /* 0x00000000ff097431 */ /* 0x000fd800000001ff */
[----:B------:R-:W-:Y:S01]  /*8340*/  @P1 VIADD R8, R8, 0x1 ;  /* 0x0000000108081836 */ /* 0x000fe20000000000 */
[----:B------:R-:W-:Y:S01]  /*8350*/  @!P2 LOP3.LUT R8, RZ, R4, RZ, 0x33, !PT ;  /* 0x00000004ff08a212 */ /* 0x000fe200078e33ff */
[----:B------:R-:W-:Y:S06]  /*8360*/  BRA `(.L_x_290) ;  /* 0x0000000000107947 */ /* 0x000fec0003800000 */
.L_x_289:
[----:B------:R-:W-:Y:S01]  /*8370*/  IMAD.MOV.U32 R18, RZ, RZ, R30 ;  /* 0x000000ffff127224 */ /* 0x000fe200078e001e */
[----:B------:R-:W-:Y:S02]  /*8380*/  MOV R11, R31 ;  /* 0x0000001f000b7202 */ /* 0x000fe40000000f00 */
[----:B------:R-:W-:-:S07]  /*8390*/  MOV R10, 0x83b0 ;  /* 0x000083b0000a7802 */ /* 0x000fce0000000f00 */
[----:B------:R-:W-:Y:S05]  /*83a0*/  CALL.REL.NOINC `($__internal_2_$__cuda_sm20_div_s64) ;  /* 0x00000004008c7944 */ /* 0x000fea0003c00000 */
.L_x_290:
[----:B------:R-:W-:Y:S05]  /*83b0*/  BSYNC.RECONVERGENT B0 ;  /* 0x0000000000007941 */ /* 0x000fea0003800200 */
.L_x_288:
        /* <DEDUP_REMOVED lines=12> */
[----:B------:R-:W-:Y:S01]  /*8480*/  IADD3 R8, PT, PT, R31, R9, RZ ;  /* 0x000000091f087210 */ /* 0x000fe20007ffe0ff */
[----:B------:R-:W0:Y:S02]  /*8490*/  LDCU.64 UR6, c[0x0][0x380] ;  /* 0x00007000ff0677ac */ /* 0x000e240008000a00 */
[----:B------:R-:W-:-:S02]  /*84a0*/  IMAD.IADD R11, R11, 0x1, R19 ;  /* 0x000000010b0b7824 */ /* 0x000fc400078e0213 */
[----:B-1----:R-:W-:Y:S02]  /*84b0*/  IMAD R19, R8, UR8, RZ ;  /* 0x0000000808137c24 */ /* 0x002fe4000f8e02ff */
[----:B------:R-:W-:-:S04]  /*84c0*/  IMAD.WIDE.U32 R8, R30, UR8, R10 ;  /* 0x000000081e087c25 */ /* 0x000fc8000f8e000a */
[----:B------:R-:W-:-:S05]  /*84d0*/  IMAD R19, R30, UR9, R19 ;  /* 0x000000091e137c24 */ /* 0x000fca000f8e0213 */
[----:B------:R-:W-:-:S04]  /*84e0*/  IADD3 R10, PT, PT, R9, R19, RZ ;  /* 0x00000013090a7210 */ /* 0x000fc80007ffe0ff */
        /* <DEDUP_REMOVED lines=9> */
[----:B------:R-:W-:-:S04]  /*8580*/  IADD3 R5, P1, PT, R5, R16, RZ ;  /* 0x0000001005057210 */ /* 0x000fc80007f3e0ff */
[----:B------:R-:W-:Y:S01]  /*8590*/  ISETP.GE.U32.AND P0, PT, R5, R0, PT ;  /* 0x000000000500720c */ /* 0x000fe20003f06070 */
[----:B------:R-:W-:Y:S01]  /*85a0*/  IMAD.X R0, RZ, RZ, R17, P1 ;  /* 0x000000ffff007224 */ /* 0x000fe200008e0611 */
[----:B------:R-:W-:-:S04]  /*85b0*/  IADD3 R16, P1, PT, R6, R28, RZ ;  /* 0x0000001c06107210 */ /* 0x000fc80007f3e0ff */
[----:B------:R-:W-:Y:S02]  /*85c0*/  ISETP.GE.U32.AND.EX P0, PT, R0, R2, PT, P0 ;  /* 0x000000020000720c */ /* 0x000fe40003f06100 */
[----:B------:R-:W-:-:S05]  /*85d0*/  IADD3.X R17, PT, PT, R7, R29, RZ, P1, !PT ;  /* 0x0000001d07117210 */ /* 0x000fca0000ffe4ff */
[----:B--2---:R0:W-:Y:S06]  /*85e0*/  ST.E.128 desc[UR4][R16.64], R8 ;  /* 0x0000000810007985 */ /* 0x0041ec000c101d04 */
        /* <DEDUP_REMOVED lines=27> */
.L_x_292:
[----:B------:R-:W-:Y:S01]  /*87a0*/  MOV R18, R28 ;  /* 0x0000001c00127202 */ /* 0x000fe20000000f00 */
[----:B0-----:R-:W-:Y:S01]  /*87b0*/  IMAD.MOV.U32 R11, RZ, RZ, R29 ;  /* 0x000000ffff0b7224 */ /* 0x001fe200078e001d */
[----:B------:R-:W-:-:S07]  /*87c0*/  MOV R10, 0x87e0 ;  /* 0x000087e0000a7802 */ /* 0x000fce0000000f00 */
[----:B------:R-:W-:Y:S05]  /*87d0*/  CALL.REL.NOINC `($__internal_2_$__cuda_sm20_div_s64) ;  /* 0x0000000000807944 */ /* 0x000fea0003c00000 */
.L_x_293:
[----:B------:R-:W-:Y:S05]  /*87e0*/  BSYNC.RECONVERGENT B0 ;  /* 0x0000000000007941 */ /* 0x000fea0003800200 */
.L_x_291:
[----:B------:R-:W0:Y:S01]  /*87f0*/  LDCU.64 UR6, c[0x0][0x398] ;  /* 0x00007300ff0677ac */ /* 0x000e220008000a00 */
[----:B------:R-:W-:Y:S01]  /*8800*/  IADD3 R11, P0, PT, RZ, -R8, RZ ;  /* 0x80000008ff0b7210 */ /* 0x000fe20007f1e0ff */
[----:B------:R-:W-:Y:S01]  /*8810*/  IMAD.MOV.U32 R12, RZ, RZ, R14 ;  /* 0x000000ffff0c7224 */ /* 0x000fe200078e000e */
[----:B------:R-:W1:Y:S02]  /*8820*/  LDCU.64 UR8, c[0x0][0x3a0] ;  /* 0x00007400ff0877ac */ /* 0x000e640008000a00 */
[----:B------:R-:W-:-:S05]  /*8830*/  IADD3.X R5, PT, PT, RZ, ~R9, RZ, P0, !PT ;  /* 0x80000009ff057210 */ /* 0x000fca00007fe4ff */
[----:B------:R-:W-:Y:S02]  /*8840*/  IMAD R0, R5, R4, RZ ;  /* 0x0000000405007224 */ /* 0x000fe400078e02ff */
[----:B------:R-:W-:-:S04]  /*8850*/  IMAD.WIDE.U32 R4, R4, R11, R28 ;  /* 0x0000000b04047225 */ /* 0x000fc800078e001c */
        /* <DEDUP_REMOVED lines=18> */
[----:B------:R-:W-:-:S05]  /*8980*/  IADD3.X R3, PT, PT, R0, UR7, RZ, P0, !PT ;  /* 0x0000000700037c10 */ /* 0x000fca00087fe4ff */
[----:B------:R-:W2:Y:S01]  /*8990*/  LDG.E.128 R8, desc[UR4][R2.64] ;  /* 0x0000000402087981 */ /* 0x000ea2000c1e1d00 */
[----:B------:R-:W-:-:S05]  /*89a0*/  IADD3 R6, P0, PT, R6, R16, RZ ;  /* 0x0000001006067210 */ /* 0x000fca0007f1e0ff */
[----:B------:R-:W-:-:S05]  /*89b0*/  IMAD.X R7, R7, 0x1, R17, P0 ;  /* 0x0000000107077824 */ /* 0x000fca00000e0611 */
[----:B--2---:R-:W-:Y:S01]  /*89c0*/  ST.E.128 desc[UR4][R6.64], R8 ;  /* 0x0000000806007985 */ /* 0x004fe2000c101d04 */
[----:B------:R-:W-:Y:S05]  /*89d0*/  EXIT ;  /* 0x000000000000794d */ /* 0x000fea0003800000 */
        .weak           $__internal_2_$__cuda_sm20_div_s64
        .type           $__internal_2_$__cuda_sm20_div_s64,@function
        .size           $__internal_2_$__cuda_sm20_div_s64,(.L_x_297 - $__internal_2_$__cuda_sm20_div_s64)
$__internal_2_$__cuda_sm20_div_s64:
[-C--:B------:R-:W-:Y:S02]  /*89e0*/  IADD3 R9, P1, PT, RZ, -R4.reuse, RZ ;  /* 0x80000004ff097210 */ /* 0x080fe40007f3e0ff */
[----:B------:R-:W-:Y:S02]  /*89f0*/  ISETP.GE.AND P0, PT, R3, RZ, PT ;  /* 0x000000ff0300720c */ /* 0x000fe40003f06270 */
[-C--:B------:R-:W-:Y:S02]  /*8a00*/  IADD3.X R20, PT, PT, RZ, ~R3.reuse, RZ, P1, !PT ;  /* 0x80000003ff147210 */ /* 0x080fe40000ffe4ff */
[----:B------:R-:W-:Y:S02]  /*8a10*/  SEL R8, R9, R4, !P0 ;  /* 0x0000000409087207 */ /* 0x000fe40004000000 */
[----:B------:R-:W-:Y:S02]  /*8a20*/  SEL R9, R20, R3, !P0 ;  /* 0x0000000314097207 */ /* 0x000fe40004000000 */
[----:B------:R-:W-:-:S02]  /*8a30*/  ISETP.GE.AND P2, PT, R11, RZ, PT ;  /* 0x000000ff0b00720c */ /* 0x000fc40003f46270 */
[----:B------:R-:W0:Y:S08]  /*8a40*/  I2F.U64.RP R20, R8 ;  /* 0x0000000800147312 */ /* 0x000e300000309000 */
[----:B0-----:R-:W0:Y:S02]  /*8a50*/  MUFU.RCP R22, R20 ;  /* 0x0000001400167308 */ /* 0x001e240000001000 */
[----:B0-----:R-:W-:-:S06]  /*8a60*/  VIADD R22, R22, 0x1ffffffe ;  /* 0x1ffffffe16167836 */ /* 0x001fcc0000000000 */
[----:B------:R-:W0:Y:S02]  /*8a70*/  F2I.U64.TRUNC R22, R22 ;  /* 0x0000001600167311 */ /* 0x000e24000020d800 */
[----:B0-----:R-:W-:-:S04]  /*8a80*/  IMAD.WIDE.U32 R24, R22, R8, RZ ;  /* 0x0000000816187225 */ /* 0x001fc800078e00ff */
[C---:B------:R-:W-:Y:S01]  /*8a90*/  IMAD R19, R22.reuse, R9, R25 ;  /* 0x0000000916137224 */ /* 0x040fe200078e0219 */
[----:B------:R-:W-:Y:S01]  /*8aa0*/  IADD3 R24, P0, PT, RZ, -R24, RZ ;  /* 0x80000018ff187210 */ /* 0x000fe20007f1e0ff */
[----:B------:R-:W-:Y:S02]  /*8ab0*/  IMAD.MOV.U32 R27, RZ, RZ, R22 ;  /* 0x000000ffff1b7224 */ /* 0x000fe400078e0016 */
[----:B------:R-:W-:Y:S02]  /*8ac0*/  IMAD R19, R23, R8, R19 ;  /* 0x0000000817137224 */ /* 0x000fe400078e0213 */
[----:B------:R-:W-:-:S03]  /*8ad0*/  IMAD.HI.U32 R26, R22, R24, RZ ;  /* 0x00000018161a7227 */ /* 0x000fc600078e00ff */
[----:B------:R-:W-:-:S05]  /*8ae0*/  IADD3.X R19, PT, PT, RZ, ~R19, RZ, P0, !PT ;  /* 0x80000013ff137210 */ /* 0x000fca00007fe4ff */
[----:B------:R-:W-:-:S04]  /*8af0*/  IMAD.WIDE.U32 R26, P0, R22, R19, R26 ;  /* 0x00000013161a7225 */ /* 0x000fc8000780001a */
[----:B------:R-:W-:-:S04]  /*8b00*/  IMAD.HI.U32 R21, R23, R19, RZ ;  /* 0x0000001317157227 */ /* 0x000fc800078e00ff */
[----:B------:R-:W-:Y:S01]  /*8b10*/  IMAD.HI.U32 R24, P1, R23, R24, R26 ;  /* 0x0000001817187227 */ /* 0x000fe2000782001a */
[----:B------:R-:W-:-:S03]  /*8b20*/  IADD3.X R21, PT, PT, R21, R23, RZ, P0, !PT ;  /* 0x0000001715157210 */ /* 0x000fc600007fe4ff */
[----:B------:R-:W-:-:S05]  /*8b30*/  IMAD R19, R23, R19, RZ ;  /* 0x0000001317137224 */ /* 0x000fca00078e02ff */
[----:B------:R-:W-:-:S04]  /*8b40*/  IADD3 R25, P0, PT, R19, R24, RZ ;  /* 0x0000001813197210 */ /* 0x000fc80007f1e0ff */
[----:B------:R-:W-:Y:S01]  /*8b50*/  IADD3.X R21, PT, PT, RZ, RZ, R21, P0, P1 ;  /* 0x000000ffff157210 */ /* 0x000fe200007e2415 */
[----:B------:R-:W-:-:S04]  /*8b60*/  IMAD.WIDE.U32 R26, R25, R8, RZ ;  /* 0x00000008191a7225 */ /* 0x000fc800078e00ff */
[----:B------:R-:W-:Y:S01]  /*8b70*/  IMAD R22, R25, R9, R27 ;  /* 0x0000000919167224 */ /* 0x000fe200078e021b */
[----:B------:R-:W-:-:S03]  /*8b80*/  IADD3 R20, P0, PT, RZ, -R26, RZ ;  /* 0x8000001aff147210 */ /* 0x000fc60007f1e0ff */
[----:B------:R-:W-:Y:S02]  /*8b90*/  IMAD R22, R21, R8, R22 ;  /* 0x0000000815167224 */ /* 0x000fe400078e0216 */
[----:B------:R-:W-:-:S04]  /*8ba0*/  IMAD.HI.U32 R24, R25, R20, RZ ;  /* 0x0000001419187227 */ /* 0x000fc800078e00ff */
[----:B------:R-:W-:-:S04]  /*8bb0*/  IMAD.X R22, RZ, RZ, ~R22, P0 ;  /* 0x000000ffff167224 */ /* 0x000fc800000e0e16 */
[----:B------:R-:W-:-:S04]  /*8bc0*/  IMAD.WIDE.U32 R24, P1, R25, R22, R24 ;  /* 0x0000001619187225 */ /* 0x000fc80007820018 */
[----:B------:R-:W-:-:S04]  /*8bd0*/  IMAD.HI.U32 R23, R21, R22, RZ ;  /* 0x0000001615177227 */ /* 0x000fc800078e00ff */
[----:B------:R-:W-:Y:S01]  /*8be0*/  IMAD.HI.U32 R20, P0, R21, R20, R24 ;  /* 0x0000001415147227 */ /* 0x000fe20007800018 */
[----:B------:R-:W-:-:S03]  /*8bf0*/  IADD3.X R23, PT, PT, R23, R21, RZ, P1, !PT ;  /* 0x0000001517177210 */ /* 0x000fc60000ffe4ff */
[----:B------:R-:W-:Y:S02]  /*8c00*/  HFMA2 R25, -RZ, RZ, 0, 0 ;  /* 0x00000000ff197431 */ /* 0x000fe400000001ff */
[----:B------:R-:W-:Y:S01]  /*8c10*/  IMAD R19, R21, R22, RZ ;  /* 0x0000001615137224 */ /* 0x000fe200078e02ff */
[----:B------:R-:W-:-:S04]  /*8c20*/  IADD3 R21, P3, PT, RZ, -R18, RZ ;  /* 0x80000012ff157210 */ /* 0x000fc80007f7e0ff */
[----:B------:R-:W-:Y:S02]  /*8c30*/  IADD3 R19, P1, PT, R19, R20, RZ ;  /* 0x0000001413137210 */ /* 0x000fe40007f3e0ff */
[----:B------:R-:W-:Y:S01]  /*8c40*/  SEL R20, R21, R18, !P2 ;  /* 0x0000001215147207 */ /* 0x000fe20005000000 */
[----:B------:R-:W-:Y:S01]  /*8c50*/  IMAD.X R18, RZ, RZ, ~R11, P3 ;  /* 0x000000ffff127224 */ /* 0x000fe200018e0e0b */
[----:B------:R-:W-:-:S03]  /*8c60*/  IADD3.X R23, PT, PT, RZ, RZ, R23, P1, P0 ;  /* 0x000000ffff177210 */ /* 0x000fc60000fe0417 */
[----:B------:R-:W-:Y:S01]  /*8c70*/  IMAD.HI.U32 R24, R19, R20, RZ ;  /* 0x0000001413187227 */ /* 0x000fe200078e00ff */
[----:B------:R-:W-:-:S05]  /*8c80*/  SEL R18, R18, R11, !P2 ;  /* 0x0000000b12127207 */ /* 0x000fca0005000000 */
[----:B------:R-:W-:-:S04]  /*8c90*/  IMAD.WIDE.U32 R24, R19, R18, R24 ;  /* 0x0000001213187225 */ /* 0x000fc800078e0018 */
[C---:B------:R-:W-:Y:S02]  /*8ca0*/  IMAD R19, R23.reuse, R18, RZ ;  /* 0x0000001217137224 */ /* 0x040fe400078e02ff */
[----:B------:R-:W-:-:S04]  /*8cb0*/  IMAD.HI.U32 R22, P0, R23, R20, R24 ;  /* 0x0000001417167227 */ /* 0x000fc80007800018 */
[----:B------:R-:W-:Y:S01]  /*8cc0*/  IMAD.HI.U32 R23, R23, R18, RZ ;  /* 0x0000001217177227 */ /* 0x000fe200078e00ff */
[----:B------:R-:W-:-:S05]  /*8cd0*/  IADD3 R19, P1, PT, R19, R22, RZ ;  /* 0x0000001613137210 */ /* 0x000fca0007f3e0ff */
[----:B------:R-:W-:-:S04]  /*8ce0*/  IMAD.WIDE.U32 R24, R19, R8, RZ ;  /* 0x0000000813187225 */ /* 0x000fc800078e00ff */
[----:B------:R-:W-:Y:S01]  /*8cf0*/  IMAD R21, R19, R9, R25 ;  /* 0x0000000913157224 */ /* 0x000fe200078e0219 */
[----:B------:R-:W-:Y:S01]  /*8d00*/  IADD3 R25, P2, PT, -R24, R20, RZ ;  /* 0x0000001418197210 */ /* 0x000fe20007f5e1ff */
[----:B------:R-:W-:-:S05]  /*8d10*/  IMAD.X R20, RZ, RZ, R23, P0 ;  /* 0x000000ffff147224 */ /* 0x000fca00000e0617 */
[----:B------:R-:W-:Y:S02]  /*8d20*/  IADD3.X R20, PT, PT, RZ, R20, RZ, P1, !PT ;  /* 0x00000014ff147210 */ /* 0x000fe40000ffe4ff */
[----:B------:R-:W-:-:S03]  /*8d30*/  ISETP.GE.U32.AND P1, PT, R25, R8, PT ;  /* 0x000000081900720c */ /* 0x000fc60003f26070 */
[----:B------:R-:W-:-:S04]  /*8d40*/  IMAD R21, R20, R8, R21 ;  /* 0x0000000814157224 */ /* 0x000fc800078e0215 */
[----:B------:R-:W-:Y:S01]  /*8d50*/  IMAD.X R21, R18, 0x1, ~R21, P2 ;  /* 0x0000000112157824 */ /* 0x000fe200010e0e15 */
[----:B------:R-:W-:-:S04]  /*8d60*/  IADD3 R18, P2, PT, R25, -R8, RZ ;  /* 0x8000000819127210 */ /* 0x000fc80007f5e0ff */
[----:B------:R-:W-:-:S04]  /*8d70*/  ISETP.GE.U32.AND.EX P1, PT, R21, R9, PT, P1 ;  /* 0x000000091500720c */ /* 0x000fc80003f26110 */
[----:B------:R-:W-:Y:S02]  /*8d80*/  SEL R25, R18, R25, P1 ;  /* 0x0000001912197207 */ /* 0x000fe40000800000 */
[----:B------:R-:W-:Y:S02]  /*8d90*/  IADD3 R18, P3, PT, R19, 0x1, RZ ;  /* 0x0000000113127810 */ /* 0x000fe40007f7e0ff */
[----:B------:R-:W-:Y:S02]  /*8da0*/  ISETP.GE.U32.AND P0, PT, R25, R8, PT ;  /* 0x000000081900720c */ /* 0x000fe40003f06070 */
[----:B------:R-:W-:Y:S02]  /*8db0*/  IADD3.X R8, PT, PT, R21, ~R9, RZ, P2, !PT ;  /* 0x8000000915087210 */ /* 0x000fe400017fe4ff */
[----:B------:R-:W-:Y:S01]  /*8dc0*/  SEL R18, R18, R19, P1 ;  /* 0x0000001312127207 */ /* 0x000fe20000800000 */
[----:B------:R-:W-:Y:S01]  /*8dd0*/  IMAD.X R19, RZ, RZ, R20, P3 ;  /* 0x000000ffff137224 */ /* 0x000fe200018e0614 */
[----:B------:R-:W-:-:S04]  /*8de0*/  SEL R8, R8, R21, P1 ;  /* 0x0000001508087207 */ /* 0x000fc80000800000 */
[----:B------:R-:W-:Y:S02]  /*8df0*/  SEL R19, R19, R20, P1 ;  /* 0x0000001413137207 */ /* 0x000fe40000800000 */
[----:B------:R-:W-:Y:S02]  /*8e00*/  IADD3 R21, P1, PT, R18, 0x1, RZ ;  /* 0x0000000112157810 */ /* 0x000fe40007f3e0ff */
[----:B------:R-:W-:Y:S02]  /*8e10*/  ISETP.GE.U32.AND.EX P0, PT, R8, R9, PT, P0 ;  /* 0x000000090800720c */ /* 0x000fe40003f06100 */
[-C--:B------:R-:W-:Y:S02]  /*8e20*/  IADD3.X R8, PT, PT, RZ, R19.reuse, RZ, P1, !PT ;  /* 0x00000013ff087210 */ /* 0x080fe40000ffe4ff */
[----:B------:R-:W-:Y:S02]  /*8e30*/  SEL R21, R21, R18, P0 ;  /* 0x0000001215157207 */ /* 0x000fe40000000000 */
[----:B------:R-:W-:-:S02]  /*8e40*/  SEL R19, R8, R19, P0 ;  /* 0x0000001308137207 */ /* 0x000fc40000000000 */
[----:B------:R-:W-:Y:S02]  /*8e50*/  IADD3 R8, P2, PT, RZ, -R21, RZ ;  /* 0x80000015ff087210 */ /* 0x000fe40007f5e0ff */
[----:B------:R-:W-:Y:S02]  /*8e60*/  LOP3.LUT R9, R3, R11, RZ, 0x3c, !PT ;  /* 0x0000000b03097212 */ /* 0x000fe400078e3cff */
[----:B------:R-:W-:Y:S01]  /*8e70*/  ISETP.NE.U32.AND P0, PT, R4, RZ, PT ;  /* 0x000000ff0400720c */ /* 0x000fe20003f05070 */
[----:B------:R-:W-:Y:S01]  /*8e80*/  IMAD.X R18, RZ, RZ, ~R19, P2 ;  /* 0x000000ffff127224 */ /* 0x000fe200010e0e13 */
[----:B------:R-:W-:Y:S02]  /*8e90*/  ISETP.GE.AND P1, PT, R9, RZ, PT ;  /* 0x000000ff0900720c */ /* 0x000fe40003f26270 */
[----:B------:R-:W-:Y:S02]  /*8ea0*/  MOV R11, 0x0 ;  /* 0x00000000000b7802 */ /* 0x000fe40000000f00 */
[----:B------:R-:W-:-:S02]  /*8eb0*/  ISETP.NE.AND.EX P0, PT, R3, RZ, PT, P0 ;  /* 0x000000ff0300720c */ /* 0x000fc40003f05300 */
[----:B------:R-:W-:Y:S02]  /*8ec0*/  SEL R8, R8, R21, !P1 ;  /* 0x0000001508087207 */ /* 0x000fe40004800000 */
[----:B------:R-:W-:Y:S02]  /*8ed0*/  SEL R18, R18, R19, !P1 ;  /* 0x0000001312127207 */ /* 0x000fe40004800000 */
[----:B------:R-:W-:Y:S02]  /*8ee0*/  SEL R8, R8, 0xffffffff, P0 ;  /* 0xffffffff08087807 */ /* 0x000fe40000000000 */
[----:B------:R-:W-:Y:S01]  /*8ef0*/  SEL R9, R18, 0xffffffff, P0 ;  /* 0xffffffff12097807 */ /* 0x000fe20000000000 */
[----:B------:R-:W-:Y:S06]  /*8f00*/  RET.REL.NODEC R10 `(_Z12split_kernelI6float4fLl2ELl4ELl128EEvPKT0_13InputMetaDataIXT1_EE14OutputMetaDataIS1_XT2_EEll) ;  /* 0xffffff700a3c7950 */ /* 0x000fec0003c3ffff */
.L_x_294:
        /* <DEDUP_REMOVED lines=15> */
.L_x_297:


//--------------------- .nv.shared.reserved.0     --------------------------
	.section	.nv.shared.reserved.0,"aw",@nobits
	.weak		__nv_reservedSMEM_offset_0_alias
	.size		__nv_reservedSMEM_offset_0_alias, 0, 64
	.other		__nv_reservedSMEM_offset_0_alias,@"STO_CUDA_RESERVED_SHARED STV_DEFAULT"
__nv_reservedSMEM_offset_0_alias:
	.zero		0
	.zero		64


//--------------------- .nv.constant0._Z12split_kernelIffLl2ELl4ELl128EEvPKT0_13InputMetaDataIXT1_EE14OutputMetaDataIS0_XT2_EEll --------------------------
	.section	.nv.constant0._Z12split_kernelIffLl2ELl4ELl128EEvPKT0_13InputMetaDataIXT1_EE14OutputMetaDataIS0_XT2_EEll,"a",@progbits
	.sectionflags	@""
	.align	4
.nv.constant0._Z12split_kernelIffLl2ELl4ELl128EEvPKT0_13InputMetaDataIXT1_EE14OutputMetaDataIS0_XT2_EEll:
	.zero		1080


//--------------------- .nv.constant0._Z12split_kernelI6float2fLl2ELl4ELl128EEvPKT0_13InputMetaDataIXT1_EE14OutputMetaDataIS1_XT2_EEll --------------------------
	.section	.nv.constant0._Z12split_kernelI6float2fLl2ELl4ELl128EEvPKT0_13InputMetaDataIXT1_EE14OutputMetaDataIS1_XT2_EEll,"a",@progbits
	.sectionflags	@""
	.align	4
.nv.constant0._Z12split_kernelI6float2fLl2ELl4ELl128EEvPKT0_13InputMetaDataIXT1_EE14OutputMetaDataIS1_XT2_EEll:
	.zero		1080


//--------------------- .nv.constant0._Z12split_kernelI6float4fLl2ELl4ELl128EEvPKT0_13InputMetaDataIXT1_EE14OutputMetaDataIS1_XT2_EEll --------------------------
	.section	.nv.constant0._Z12split_kernelI6float4fLl2ELl4ELl128EEvPKT0_13InputMetaDataIXT1_EE14OutputMetaDataIS1_XT2_EEll,"a",@progbits
	.sectionflags	@""
	.align	4
.nv.constant0._Z12split_kernelI6float4fLl2ELl4ELl128EEvPKT0_13InputMetaDataIXT1_EE14OutputMetaDataIS1_XT2_EEll:
	.zero		1080


//--------------------- SYMBOLS --------------------------

	.type		.nv.reservedSmem.offset0,@object
	.size		.nv.reservedSmem.offset0,0x4
